//
// Generated by NVIDIA NVVM Compiler
//
// Compiler Build ID: CL-36424714
// Cuda compilation tools, release 13.0, V13.0.88
// Based on NVVM 20.0.0
//

.version 9.0
.target sm_100
.address_size 64

	// .globl	_Z12add_1_threadiPfS_

.visible .entry _Z12add_1_threadiPfS_(
	.param .u32 _Z12add_1_threadiPfS__param_0,
	.param .u64 .ptr .align 1 _Z12add_1_threadiPfS__param_1,
	.param .u64 .ptr .align 1 _Z12add_1_threadiPfS__param_2
)
{
	.reg .pred 	%p<10>;
	.reg .b32 	%r<23>;
	.reg .b32 	%f<88>;
	.reg .b64 	%rd<28>;

	ld.param.u32 	%r16, [_Z12add_1_threadiPfS__param_0];
	ld.param.u64 	%rd15, [_Z12add_1_threadiPfS__param_1];
	ld.param.u64 	%rd16, [_Z12add_1_threadiPfS__param_2];
	cvta.to.global.u64 	%rd1, %rd16;
	cvta.to.global.u64 	%rd2, %rd15;
	setp.lt.s32 	%p1, %r16, 1;
	@%p1 bra 	$L__BB0_13;
	and.b32  	%r1, %r16, 15;
	setp.lt.u32 	%p2, %r16, 16;
	mov.b32 	%r20, 0;
	@%p2 bra 	$L__BB0_4;
	and.b32  	%r20, %r16, 2147483632;
	neg.s32 	%r18, %r20;
	add.s64 	%rd25, %rd2, 32;
	add.s64 	%rd24, %rd1, 32;
$L__BB0_3:
	.pragma "nounroll";
	ld.global.f32 	%f1, [%rd25+-32];
	ld.global.f32 	%f2, [%rd24+-32];
	add.f32 	%f3, %f1, %f2;
	st.global.f32 	[%rd24+-32], %f3;
	ld.global.f32 	%f4, [%rd25+-28];
	ld.global.f32 	%f5, [%rd24+-28];
	add.f32 	%f6, %f4, %f5;
	st.global.f32 	[%rd24+-28], %f6;
	ld.global.f32 	%f7, [%rd25+-24];
	ld.global.f32 	%f8, [%rd24+-24];
	add.f32 	%f9, %f7, %f8;
	st.global.f32 	[%rd24+-24], %f9;
	ld.global.f32 	%f10, [%rd25+-20];
	ld.global.f32 	%f11, [%rd24+-20];
	add.f32 	%f12, %f10, %f11;
	st.global.f32 	[%rd24+-20], %f12;
	ld.global.f32 	%f13, [%rd25+-16];
	ld.global.f32 	%f14, [%rd24+-16];
	add.f32 	%f15, %f13, %f14;
	st.global.f32 	[%rd24+-16], %f15;
	ld.global.f32 	%f16, [%rd25+-12];
	ld.global.f32 	%f17, [%rd24+-12];
	add.f32 	%f18, %f16, %f17;
	st.global.f32 	[%rd24+-12], %f18;
	ld.global.f32 	%f19, [%rd25+-8];
	ld.global.f32 	%f20, [%rd24+-8];
	add.f32 	%f21, %f19, %f20;
	st.global.f32 	[%rd24+-8], %f21;
	ld.global.f32 	%f22, [%rd25+-4];
	ld.global.f32 	%f23, [%rd24+-4];
	add.f32 	%f24, %f22, %f23;
	st.global.f32 	[%rd24+-4], %f24;
	ld.global.f32 	%f25, [%rd25];
	ld.global.f32 	%f26, [%rd24];
	add.f32 	%f27, %f25, %f26;
	st.global.f32 	[%rd24], %f27;
	ld.global.f32 	%f28, [%rd25+4];
	ld.global.f32 	%f29, [%rd24+4];
	add.f32 	%f30, %f28, %f29;
	st.global.f32 	[%rd24+4], %f30;
	ld.global.f32 	%f31, [%rd25+8];
	ld.global.f32 	%f32, [%rd24+8];
	add.f32 	%f33, %f31, %f32;
	st.global.f32 	[%rd24+8], %f33;
	ld.global.f32 	%f34, [%rd25+12];
	ld.global.f32 	%f35, [%rd24+12];
	add.f32 	%f36, %f34, %f35;
	st.global.f32 	[%rd24+12], %f36;
	ld.global.f32 	%f37, [%rd25+16];
	ld.global.f32 	%f38, [%rd24+16];
	add.f32 	%f39, %f37, %f38;
	st.global.f32 	[%rd24+16], %f39;
	ld.global.f32 	%f40, [%rd25+20];
	ld.global.f32 	%f41, [%rd24+20];
	add.f32 	%f42, %f40, %f41;
	st.global.f32 	[%rd24+20], %f42;
	ld.global.f32 	%f43, [%rd25+24];
	ld.global.f32 	%f44, [%rd24+24];
	add.f32 	%f45, %f43, %f44;
	st.global.f32 	[%rd24+24], %f45;
	ld.global.f32 	%f46, [%rd25+28];
	ld.global.f32 	%f47, [%rd24+28];
	add.f32 	%f48, %f46, %f47;
	st.global.f32 	[%rd24+28], %f48;
	add.s32 	%r18, %r18, 16;
	add.s64 	%rd25, %rd25, 64;
	add.s64 	%rd24, %rd24, 64;
	setp.ne.s32 	%p3, %r18, 0;
	@%p3 bra 	$L__BB0_3;
$L__BB0_4:
	setp.eq.s32 	%p4, %r1, 0;
	@%p4 bra 	$L__BB0_13;
	and.b32  	%r7, %r16, 7;
	setp.lt.u32 	%p5, %r1, 8;
	@%p5 bra 	$L__BB0_7;
	mul.wide.u32 	%rd17, %r20, 4;
	add.s64 	%rd18, %rd2, %rd17;
	ld.global.f32 	%f49, [%rd18];
	add.s64 	%rd19, %rd1, %rd17;
	ld.global.f32 	%f50, [%rd19];
	add.f32 	%f51, %f49, %f50;
	st.global.f32 	[%rd19], %f51;
	ld.global.f32 	%f52, [%rd18+4];
	ld.global.f32 	%f53, [%rd19+4];
	add.f32 	%f54, %f52, %f53;
	st.global.f32 	[%rd19+4], %f54;
	ld.global.f32 	%f55, [%rd18+8];
	ld.global.f32 	%f56, [%rd19+8];
	add.f32 	%f57, %f55, %f56;
	st.global.f32 	[%rd19+8], %f57;
	ld.global.f32 	%f58, [%rd18+12];
	ld.global.f32 	%f59, [%rd19+12];
	add.f32 	%f60, %f58, %f59;
	st.global.f32 	[%rd19+12], %f60;
	ld.global.f32 	%f61, [%rd18+16];
	ld.global.f32 	%f62, [%rd19+16];
	add.f32 	%f63, %f61, %f62;
	st.global.f32 	[%rd19+16], %f63;
	ld.global.f32 	%f64, [%rd18+20];
	ld.global.f32 	%f65, [%rd19+20];
	add.f32 	%f66, %f64, %f65;
	st.global.f32 	[%rd19+20], %f66;
	ld.global.f32 	%f67, [%rd18+24];
	ld.global.f32 	%f68, [%rd19+24];
	add.f32 	%f69, %f67, %f68;
	st.global.f32 	[%rd19+24], %f69;
	ld.global.f32 	%f70, [%rd18+28];
	ld.global.f32 	%f71, [%rd19+28];
	add.f32 	%f72, %f70, %f71;
	st.global.f32 	[%rd19+28], %f72;
	add.s32 	%r20, %r20, 8;
$L__BB0_7:
	setp.eq.s32 	%p6, %r7, 0;
	@%p6 bra 	$L__BB0_13;
	and.b32  	%r10, %r16, 3;
	setp.lt.u32 	%p7, %r7, 4;
	@%p7 bra 	$L__BB0_10;
	mul.wide.u32 	%rd20, %r20, 4;
	add.s64 	%rd21, %rd2, %rd20;
	ld.global.f32 	%f73, [%rd21];
	add.s64 	%rd22, %rd1, %rd20;
	ld.global.f32 	%f74, [%rd22];
	add.f32 	%f75, %f73, %f74;
	st.global.f32 	[%rd22], %f75;
	ld.global.f32 	%f76, [%rd21+4];
	ld.global.f32 	%f77, [%rd22+4];
	add.f32 	%f78, %f76, %f77;
	st.global.f32 	[%rd22+4], %f78;
	ld.global.f32 	%f79, [%rd21+8];
	ld.global.f32 	%f80, [%rd22+8];
	add.f32 	%f81, %f79, %f80;
	st.global.f32 	[%rd22+8], %f81;
	ld.global.f32 	%f82, [%rd21+12];
	ld.global.f32 	%f83, [%rd22+12];
	add.f32 	%f84, %f82, %f83;
	st.global.f32 	[%rd22+12], %f84;
	add.s32 	%r20, %r20, 4;
$L__BB0_10:
	setp.eq.s32 	%p8, %r10, 0;
	@%p8 bra 	$L__BB0_13;
	mul.wide.u32 	%rd23, %r20, 4;
	add.s64 	%rd27, %rd1, %rd23;
	add.s64 	%rd26, %rd2, %rd23;
	neg.s32 	%r22, %r10;
$L__BB0_12:
	.pragma "nounroll";
	ld.global.f32 	%f85, [%rd26];
	ld.global.f32 	%f86, [%rd27];
	add.f32 	%f87, %f85, %f86;
	st.global.f32 	[%rd27], %f87;
	add.s64 	%rd27, %rd27, 4;
	add.s64 	%rd26, %rd26, 4;
	add.s32 	%r22, %r22, 1;
	setp.ne.s32 	%p9, %r22, 0;
	@%p9 bra 	$L__BB0_12;
$L__BB0_13:
	ret;

}
	// .globl	_Z11add_1_blockiPfS_
.visible .entry _Z11add_1_blockiPfS_(
	.param .u32 _Z11add_1_blockiPfS__param_0,
	.param .u64 .ptr .align 1 _Z11add_1_blockiPfS__param_1,
	.param .u64 .ptr .align 1 _Z11add_1_blockiPfS__param_2
)
{
	.reg .pred 	%p<7>;
	.reg .b32 	%r<27>;
	.reg .b32 	%f<16>;
	.reg .b64 	%rd<24>;

	ld.param.u32 	%r11, [_Z11add_1_blockiPfS__param_0];
	ld.param.u64 	%rd7, [_Z11add_1_blockiPfS__param_1];
	ld.param.u64 	%rd8, [_Z11add_1_blockiPfS__param_2];
	cvta.to.global.u64 	%rd1, %rd8;
	cvta.to.global.u64 	%rd2, %rd7;
	mov.u32 	%r26, %tid.x;
	mov.u32 	%r2, %ntid.x;
	setp.ge.s32 	%p1, %r26, %r11;
	@%p1 bra 	$L__BB1_6;
	add.s32 	%r12, %r26, %r2;
	max.u32 	%r13, %r11, %r12;
	setp.lt.u32 	%p2, %r12, %r11;
	selp.u32 	%r14, 1, 0, %p2;
	add.s32 	%r15, %r12, %r14;
	sub.s32 	%r16, %r13, %r15;
	div.u32 	%r17, %r16, %r2;
	add.s32 	%r3, %r17, %r14;
	and.b32  	%r18, %r3, 3;
	setp.eq.s32 	%p3, %r18, 3;
	@%p3 bra 	$L__BB1_4;
	add.s32 	%r19, %r3, 1;
	and.b32  	%r20, %r19, 3;
	mul.wide.u32 	%rd23, %r26, 4;
	mul.wide.u32 	%rd4, %r2, 4;
	neg.s32 	%r24, %r20;
	mad.lo.s32 	%r26, %r2, %r20, %r26;
$L__BB1_3:
	.pragma "nounroll";
	add.s64 	%rd9, %rd2, %rd23;
	ld.global.f32 	%f1, [%rd9];
	add.s64 	%rd10, %rd1, %rd23;
	ld.global.f32 	%f2, [%rd10];
	add.f32 	%f3, %f1, %f2;
	st.global.f32 	[%rd10], %f3;
	add.s64 	%rd23, %rd23, %rd4;
	add.s32 	%r24, %r24, 1;
	setp.ne.s32 	%p4, %r24, 0;
	@%p4 bra 	$L__BB1_3;
$L__BB1_4:
	setp.lt.u32 	%p5, %r3, 3;
	@%p5 bra 	$L__BB1_6;
$L__BB1_5:
	mul.wide.u32 	%rd11, %r26, 4;
	add.s64 	%rd12, %rd2, %rd11;
	ld.global.f32 	%f4, [%rd12];
	add.s64 	%rd13, %rd1, %rd11;
	ld.global.f32 	%f5, [%rd13];
	add.f32 	%f6, %f4, %f5;
	st.global.f32 	[%rd13], %f6;
	add.s32 	%r21, %r26, %r2;
	mul.wide.u32 	%rd14, %r21, 4;
	add.s64 	%rd15, %rd2, %rd14;
	ld.global.f32 	%f7, [%rd15];
	add.s64 	%rd16, %rd1, %rd14;
	ld.global.f32 	%f8, [%rd16];
	add.f32 	%f9, %f7, %f8;
	st.global.f32 	[%rd16], %f9;
	add.s32 	%r22, %r21, %r2;
	mul.wide.u32 	%rd17, %r22, 4;
	add.s64 	%rd18, %rd2, %rd17;
	ld.global.f32 	%f10, [%rd18];
	add.s64 	%rd19, %rd1, %rd17;
	ld.global.f32 	%f11, [%rd19];
	add.f32 	%f12, %f10, %f11;
	st.global.f32 	[%rd19], %f12;
	add.s32 	%r23, %r22, %r2;
	mul.wide.u32 	%rd20, %r23, 4;
	add.s64 	%rd21, %rd2, %rd20;
	ld.global.f32 	%f13, [%rd21];
	add.s64 	%rd22, %rd1, %rd20;
	ld.global.f32 	%f14, [%rd22];
	add.f32 	%f15, %f13, %f14;
	st.global.f32 	[%rd22], %f15;
	add.s32 	%r26, %r23, %r2;
	setp.lt.s32 	%p6, %r26, %r11;
	@%p6 bra 	$L__BB1_5;
$L__BB1_6:
	ret;

}
	// .globl	_Z8add_gridiPfS_
.visible .entry _Z8add_gridiPfS_(
	.param .u32 _Z8add_gridiPfS__param_0,
	.param .u64 .ptr .align 1 _Z8add_gridiPfS__param_1,
	.param .u64 .ptr .align 1 _Z8add_gridiPfS__param_2
)
{
	.reg .pred 	%p<7>;
	.reg .b32 	%r<31>;
	.reg .b32 	%f<16>;
	.reg .b64 	%rd<18>;

	ld.param.u32 	%r12, [_Z8add_gridiPfS__param_0];
	ld.param.u64 	%rd3, [_Z8add_gridiPfS__param_1];
	ld.param.u64 	%rd4, [_Z8add_gridiPfS__param_2];
	cvta.to.global.u64 	%rd1, %rd4;
	cvta.to.global.u64 	%rd2, %rd3;
	mov.u32 	%r13, %ctaid.x;
	mov.u32 	%r14, %ntid.x;
	mov.u32 	%r15, %tid.x;
	mad.lo.s32 	%r29, %r13, %r14, %r15;
	mov.u32 	%r16, %nctaid.x;
	mul.lo.s32 	%r2, %r14, %r16;
	setp.ge.s32 	%p1, %r29, %r12;
	@%p1 bra 	$L__BB2_7;
	add.s32 	%r17, %r29, %r2;
	max.s32 	%r18, %r12, %r17;
	setp.lt.s32 	%p2, %r17, %r12;
	selp.u32 	%r19, 1, 0, %p2;
	add.s32 	%r20, %r17, %r19;
	sub.s32 	%r21, %r18, %r20;
	div.u32 	%r22, %r21, %r2;
	add.s32 	%r3, %r22, %r19;
	and.b32  	%r23, %r3, 3;
	setp.eq.s32 	%p3, %r23, 3;
	@%p3 bra 	$L__BB2_4;
	add.s32 	%r24, %r3, 1;
	and.b32  	%r25, %r24, 3;
	neg.s32 	%r27, %r25;
$L__BB2_3:
	.pragma "nounroll";
	mul.wide.s32 	%rd5, %r29, 4;
	add.s64 	%rd6, %rd1, %rd5;
	add.s64 	%rd7, %rd2, %rd5;
	ld.global.f32 	%f1, [%rd7];
	ld.global.f32 	%f2, [%rd6];
	add.f32 	%f3, %f1, %f2;
	st.global.f32 	[%rd6], %f3;
	add.s32 	%r29, %r29, %r2;
	add.s32 	%r27, %r27, 1;
	setp.ne.s32 	%p4, %r27, 0;
	@%p4 bra 	$L__BB2_3;
$L__BB2_4:
	setp.lt.u32 	%p5, %r3, 3;
	@%p5 bra 	$L__BB2_7;
	mul.wide.s32 	%rd11, %r2, 4;
	shl.b32 	%r26, %r2, 2;
$L__BB2_6:
	mul.wide.s32 	%rd8, %r29, 4;
	add.s64 	%rd9, %rd2, %rd8;
	ld.global.f32 	%f4, [%rd9];
	add.s64 	%rd10, %rd1, %rd8;
	ld.global.f32 	%f5, [%rd10];
	add.f32 	%f6, %f4, %f5;
	st.global.f32 	[%rd10], %f6;
	add.s64 	%rd12, %rd9, %rd11;
	ld.global.f32 	%f7, [%rd12];
	add.s64 	%rd13, %rd10, %rd11;
	ld.global.f32 	%f8, [%rd13];
	add.f32 	%f9, %f7, %f8;
	st.global.f32 	[%rd13], %f9;
	add.s64 	%rd14, %rd12, %rd11;
	ld.global.f32 	%f10, [%rd14];
	add.s64 	%rd15, %rd13, %rd11;
	ld.global.f32 	%f11, [%rd15];
	add.f32 	%f12, %f10, %f11;
	st.global.f32 	[%rd15], %f12;
	add.s64 	%rd16, %rd14, %rd11;
	ld.global.f32 	%f13, [%rd16];
	add.s64 	%rd17, %rd15, %rd11;
	ld.global.f32 	%f14, [%rd17];
	add.f32 	%f15, %f13, %f14;
	st.global.f32 	[%rd17], %f15;
	add.s32 	%r29, %r26, %r29;
	setp.lt.s32 	%p6, %r29, %r12;
	@%p6 bra 	$L__BB2_6;
$L__BB2_7:
	ret;

}


// ===== COMPILED SASS (sm_100) =====

	.target	sm_100

	.elftype	@"ET_EXEC"


//--------------------- .note.nv.tkinfo           --------------------------
	.section	.note.nv.tkinfo,"",@"SHT_NOTE"
	.sectionflags	@"SHF_NOTE_NV_TKINFO"
	.tkinfo
        /*0018*/ 	.word	0x00000002
        /*0030*/ 	.string	""
        /*0030*/ 	.string	"ptxas"
        /*0030*/ 	.string	"Cuda compilation tools, release 13.0, V13.0.88"
        /*0030*/ 	.string	"Build cuda_13.0.r13.0/compiler.36424714_0"
        /*0030*/ 	.string	"-arch sm_100 -m 64 "



//--------------------- .note.nv.cuinfo           --------------------------
	.section	.note.nv.cuinfo,"",@"SHT_NOTE"
	.sectionflags	@"SHF_NOTE_NV_CUINFO"
        /*0018*/ 	.short	0x0002
        /*001a*/ 	.short	0x0064
        /*001c*/ 	.short	0x0082
	.zero		2


//--------------------- .nv.info                  --------------------------
	.section	.nv.info,"",@"SHT_CUDA_INFO"
	.align	4


	//----- nvinfo : EIATTR_REGCOUNT
	.align		4
        /*0000*/ 	.byte	0x04, 0x2f
        /*0002*/ 	.short	(.L_1 - .L_0)
	.align		4
.L_0:
        /*0004*/ 	.word	index@(_Z12add_1_threadiPfS_)
        /*0008*/ 	.word	0x00000012


	//----- nvinfo : EIATTR_FRAME_SIZE
	.align		4
.L_1:
        /*000c*/ 	.byte	0x04, 0x11
        /*000e*/ 	.short	(.L_3 - .L_2)
	.align		4
.L_2:
        /*0010*/ 	.word	index@(_Z12add_1_threadiPfS_)
        /*0014*/ 	.word	0x00000000


	//----- nvinfo : EIATTR_REGCOUNT
	.align		4
.L_3:
        /*0018*/ 	.byte	0x04, 0x2f
        /*001a*/ 	.short	(.L_5 - .L_4)
	.align		4
.L_4:
        /*001c*/ 	.word	index@(_Z11add_1_blockiPfS_)
        /*0020*/ 	.word	0x0000001a


	//----- nvinfo : EIATTR_FRAME_SIZE
	.align		4
.L_5:
        /*0024*/ 	.byte	0x04, 0x11
        /*0026*/ 	.short	(.L_7 - .L_6)
	.align		4
.L_6:
        /*0028*/ 	.word	index@(_Z11add_1_blockiPfS_)
        /*002c*/ 	.word	0x00000000


	//----- nvinfo : EIATTR_REGCOUNT
	.align		4
.L_7:
        /*0030*/ 	.byte	0x04, 0x2f
        /*0032*/ 	.short	(.L_9 - .L_8)
	.align		4
.L_8:
        /*0034*/ 	.word	index@(_Z8add_gridiPfS_)
        /*0038*/ 	.word	0x00000018


	//----- nvinfo : EIATTR_FRAME_SIZE
	.align		4
.L_9:
        /*003c*/ 	.byte	0x04, 0x11
        /*003e*/ 	.short	(.L_11 - .L_10)
	.align		4
.L_10:
        /*0040*/ 	.word	index@(_Z8add_gridiPfS_)
        /*0044*/ 	.word	0x00000000


	//----- nvinfo : EIATTR_MIN_STACK_SIZE
	.align		4
.L_11:
        /*0048*/ 	.byte	0x04, 0x12
        /*004a*/ 	.short	(.L_13 - .L_12)
	.align		4
.L_12:
        /*004c*/ 	.word	index@(_Z8add_gridiPfS_)
        /*0050*/ 	.word	0x00000000


	//----- nvinfo : EIATTR_MIN_STACK_SIZE
	.align		4
.L_13:
        /*0054*/ 	.byte	0x04, 0x12
        /*0056*/ 	.short	(.L_15 - .L_14)
	.align		4
.L_14:
        /*0058*/ 	.word	index@(_Z11add_1_blockiPfS_)
        /*005c*/ 	.word	0x00000000


	//----- nvinfo : EIATTR_MIN_STACK_SIZE
	.align		4
.L_15:
        /*0060*/ 	.byte	0x04, 0x12
        /*0062*/ 	.short	(.L_17 - .L_16)
	.align		4
.L_16:
        /*0064*/ 	.word	index@(_Z12add_1_threadiPfS_)
        /*0068*/ 	.word	0x00000000
.L_17:


//--------------------- .nv.compat                --------------------------
	.section	.nv.compat,"",@"SHT_CUDA_COMPAT_INFO"
	.align	4
        /*0000*/ 	.byte	0x02, 0x09, 0x00, 0x00, 0x02, 0x02, 0x01, 0x00, 0x02, 0x05, 0x05, 0x00, 0x03, 0x07, 0x01, 0x01
        /*0010*/ 	.byte	0x02, 0x03, 0x00, 0x00, 0x02, 0x06, 0x01, 0x00, 0x04, 0x0b, 0x08, 0x00, 0x09, 0x00, 0x00, 0x00
        /*0020*/ 	.byte	0x00, 0x00, 0x00, 0x00


//--------------------- .nv.info._Z8add_gridiPfS_ --------------------------
	.section	.nv.info._Z8add_gridiPfS_,"",@"SHT_CUDA_INFO"
	.sectionflags	@""
	.align	4


	//----- nvinfo : EIATTR_CUDA_API_VERSION
	.align		4
        /*0000*/ 	.byte	0x04, 0x37
        /*0002*/ 	.short	(.L_19 - .L_18)
.L_18:
        /*0004*/ 	.word	0x00000082


	//----- nvinfo : EIATTR_KPARAM_INFO
	.align		4
.L_19:
        /*0008*/ 	.byte	0x04, 0x17
        /*000a*/ 	.short	(.L_21 - .L_20)
.L_20:
        /*000c*/ 	.word	0x00000000
        /*0010*/ 	.short	0x0002
        /*0012*/ 	.short	0x0010
        /*0014*/ 	.byte	0x00, 0xf5, 0x21, 0x00


	//----- nvinfo : EIATTR_KPARAM_INFO
	.align		4
.L_21:
        /*0018*/ 	.byte	0x04, 0x17
        /*001a*/ 	.short	(.L_23 - .L_22)
.L_22:
        /*001c*/ 	.word	0x00000000
        /*0020*/ 	.short	0x0001
        /*0022*/ 	.short	0x0008
        /*0024*/ 	.byte	0x00, 0xf5, 0x21, 0x00


	//----- nvinfo : EIATTR_KPARAM_INFO
	.align		4
.L_23:
        /*0028*/ 	.byte	0x04, 0x17
        /*002a*/ 	.short	(.L_25 - .L_24)
.L_24:
        /*002c*/ 	.word	0x00000000
        /*0030*/ 	.short	0x0000
        /*0032*/ 	.short	0x0000
        /*0034*/ 	.byte	0x00, 0xf0, 0x11, 0x00


	//----- nvinfo : EIATTR_SPARSE_MMA_MASK
	.align		4
.L_25:
        /*0038*/ 	.byte	0x03, 0x50
        /*003a*/ 	.short	0x0000


	//----- nvinfo : EIATTR_MAXREG_COUNT
	.align		4
        /*003c*/ 	.byte	0x03, 0x1b
        /*003e*/ 	.short	0x00ff


	//----- nvinfo : EIATTR_MERCURY_ISA_VERSION
	.align		4
        /*0040*/ 	.byte	0x03, 0x5f
        /*0042*/ 	.short	0x0101


	//----- nvinfo : EIATTR_VRC_CTA_INIT_COUNT
	.align		4
        /*0044*/ 	.byte	0x02, 0x4a
	.zero		1
	.zero		1


	//----- nvinfo : EIATTR_EXIT_INSTR_OFFSETS
	.align		4
        /*0048*/ 	.byte	0x04, 0x1c
        /*004a*/ 	.short	(.L_27 - .L_26)


	//   ....[0]....
.L_26:
        /*004c*/ 	.word	0x00000090


	//   ....[1]....
        /*0050*/ 	.word	0x00000380


	//   ....[2]....
        /*0054*/ 	.word	0x00000560


	//----- nvinfo : EIATTR_CRS_STACK_SIZE
	.align		4
.L_27:
        /*0058*/ 	.byte	0x04, 0x1e
        /*005a*/ 	.short	(.L_29 - .L_28)
.L_28:
        /*005c*/ 	.word	0x00000000


	//----- nvinfo : EIATTR_CBANK_PARAM_SIZE
	.align		4
.L_29:
        /*0060*/ 	.byte	0x03, 0x19
        /*0062*/ 	.short	0x0018


	//----- nvinfo : EIATTR_PARAM_CBANK
	.align		4
        /*0064*/ 	.byte	0x04, 0x0a
        /*0066*/ 	.short	(.L_31 - .L_30)
	.align		4
.L_30:
        /*0068*/ 	.word	index@(.nv.constant0._Z8add_gridiPfS_)
        /*006c*/ 	.short	0x0380
        /*006e*/ 	.short	0x0018


	//----- nvinfo : EIATTR_SW_WAR
	.align		4
.L_31:
        /*0070*/ 	.byte	0x04, 0x36
        /*0072*/ 	.short	(.L_33 - .L_32)
.L_32:
        /*0074*/ 	.word	0x00000008
.L_33:


//--------------------- .nv.info._Z11add_1_blockiPfS_ --------------------------
	.section	.nv.info._Z11add_1_blockiPfS_,"",@"SHT_CUDA_INFO"
	.sectionflags	@""
	.align	4


	//----- nvinfo : EIATTR_CUDA_API_VERSION
	.align		4
        /*0000*/ 	.byte	0x04, 0x37
        /*0002*/ 	.short	(.L_35 - .L_34)
.L_34:
        /*0004*/ 	.word	0x00000082


	//----- nvinfo : EIATTR_KPARAM_INFO
	.align		4
.L_35:
        /*0008*/ 	.byte	0x04, 0x17
        /*000a*/ 	.short	(.L_37 - .L_36)
.L_36:
        /*000c*/ 	.word	0x00000000
        /*0010*/ 	.short	0x0002
        /*0012*/ 	.short	0x0010
        /*0014*/ 	.byte	0x00, 0xf5, 0x21, 0x00


	//----- nvinfo : EIATTR_KPARAM_INFO
	.align		4
.L_37:
        /*0018*/ 	.byte	0x04, 0x17
        /*001a*/ 	.short	(.L_39 - .L_38)
.L_38:
        /*001c*/ 	.word	0x00000000
        /*0020*/ 	.short	0x0001
        /*0022*/ 	.short	0x0008
        /*0024*/ 	.byte	0x00, 0xf5, 0x21, 0x00


	//----- nvinfo : EIATTR_KPARAM_INFO
	.align		4
.L_39:
        /*0028*/ 	.byte	0x04, 0x17
        /*002a*/ 	.short	(.L_41 - .L_40)
.L_40:
        /*002c*/ 	.word	0x00000000
        /*0030*/ 	.short	0x0000
        /*0032*/ 	.short	0x0000
        /*0034*/ 	.byte	0x00, 0xf0, 0x11, 0x00


	//----- nvinfo : EIATTR_SPARSE_MMA_MASK
	.align		4
.L_41:
        /*0038*/ 	.byte	0x03, 0x50
        /*003a*/ 	.short	0x0000


	//----- nvinfo : EIATTR_MAXREG_COUNT
	.align		4
        /*003c*/ 	.byte	0x03, 0x1b
        /*003e*/ 	.short	0x00ff


	//----- nvinfo : EIATTR_MERCURY_ISA_VERSION
	.align		4
        /*0040*/ 	.byte	0x03, 0x5f
        /*0042*/ 	.short	0x0101


	//----- nvinfo : EIATTR_VRC_CTA_INIT_COUNT
	.align		4
        /*0044*/ 	.byte	0x02, 0x4a
	.zero		1
	.zero		1


	//----- nvinfo : EIATTR_EXIT_INSTR_OFFSETS
	.align		4
        /*0048*/ 	.byte	0x04, 0x1c
        /*004a*/ 	.short	(.L_43 - .L_42)


	//   ....[0]....
.L_42:
        /*004c*/ 	.word	0x00000050


	//   ....[1]....
        /*0050*/ 	.word	0x00000380


	//   ....[2]....
        /*0054*/ 	.word	0x00000590


	//----- nvinfo : EIATTR_CRS_STACK_SIZE
	.align		4
.L_43:
        /*0058*/ 	.byte	0x04, 0x1e
        /*005a*/ 	.short	(.L_45 - .L_44)
.L_44:
        /*005c*/ 	.word	0x00000000


	//----- nvinfo : EIATTR_CBANK_PARAM_SIZE
	.align		4
.L_45:
        /*0060*/ 	.byte	0x03, 0x19
        /*0062*/ 	.short	0x0018


	//----- nvinfo : EIATTR_PARAM_CBANK
	.align		4
        /*0064*/ 	.byte	0x04, 0x0a
        /*0066*/ 	.short	(.L_47 - .L_46)
	.align		4
.L_46:
        /*0068*/ 	.word	index@(.nv.constant0._Z11add_1_blockiPfS_)
        /*006c*/ 	.short	0x0380
        /*006e*/ 	.short	0x0018


	//----- nvinfo : EIATTR_SW_WAR
	.align		4
.L_47:
        /*0070*/ 	.byte	0x04, 0x36
        /*0072*/ 	.short	(.L_49 - .L_48)
.L_48:
        /*0074*/ 	.word	0x00000008
.L_49:


//--------------------- .nv.info._Z12add_1_threadiPfS_ --------------------------
	.section	.nv.info._Z12add_1_threadiPfS_,"",@"SHT_CUDA_INFO"
	.sectionflags	@""
	.align	4


	//----- nvinfo : EIATTR_CUDA_API_VERSION
	.align		4
        /*0000*/ 	.byte	0x04, 0x37
        /*0002*/ 	.short	(.L_51 - .L_50)
.L_50:
        /*0004*/ 	.word	0x00000082


	//----- nvinfo : EIATTR_KPARAM_INFO
	.align		4
.L_51:
        /*0008*/ 	.byte	0x04, 0x17
        /*000a*/ 	.short	(.L_53 - .L_52)
.L_52:
        /*000c*/ 	.word	0x00000000
        /*0010*/ 	.short	0x0002
        /*0012*/ 	.short	0x0010
        /*0014*/ 	.byte	0x00, 0xf5, 0x21, 0x00


	//----- nvinfo : EIATTR_KPARAM_INFO
	.align		4
.L_53:
        /*0018*/ 	.byte	0x04, 0x17
        /*001a*/ 	.short	(.L_55 - .L_54)
.L_54:
        /*001c*/ 	.word	0x00000000
        /*0020*/ 	.short	0x0001
        /*0022*/ 	.short	0x0008
        /*0024*/ 	.byte	0x00, 0xf5, 0x21, 0x00


	//----- nvinfo : EIATTR_KPARAM_INFO
	.align		4
.L_55:
        /*0028*/ 	.byte	0x04, 0x17
        /*002a*/ 	.short	(.L_57 - .L_56)
.L_56:
        /*002c*/ 	.word	0x00000000
        /*0030*/ 	.short	0x0000
        /*0032*/ 	.short	0x0000
        /*0034*/ 	.byte	0x00, 0xf0, 0x11, 0x00


	//----- nvinfo : EIATTR_SPARSE_MMA_MASK
	.align		4
.L_57:
        /*0038*/ 	.byte	0x03, 0x50
        /*003a*/ 	.short	0x0000


	//----- nvinfo : EIATTR_MAXREG_COUNT
	.align		4
        /*003c*/ 	.byte	0x03, 0x1b
        /*003e*/ 	.short	0x00ff


	//----- nvinfo : EIATTR_MERCURY_ISA_VERSION
	.align		4
        /*0040*/ 	.byte	0x03, 0x5f
        /*0042*/ 	.short	0x0101


	//----- nvinfo : EIATTR_VRC_CTA_INIT_COUNT
	.align		4
        /*0044*/ 	.byte	0x02, 0x4a
	.zero		1
	.zero		1


	//----- nvinfo : EIATTR_EXIT_INSTR_OFFSETS
	.align		4
        /*0048*/ 	.byte	0x04, 0x1c
        /*004a*/ 	.short	(.L_59 - .L_58)


	//   ....[0]....
.L_58:
        /*004c*/ 	.word	0x00000030


	//   ....[1]....
        /*0050*/ 	.word	0x00000600


	//   ....[2]....
        /*0054*/ 	.word	0x000008a0


	//   ....[3]....
        /*0058*/ 	.word	0x00000a40


	//   ....[4]....
        /*005c*/ 	.word	0x00000b90


	//----- nvinfo : EIATTR_CBANK_PARAM_SIZE
	.align		4
.L_59:
        /*0060*/ 	.byte	0x03, 0x19
        /*0062*/ 	.short	0x0018


	//----- nvinfo : EIATTR_PARAM_CBANK
	.align		4
        /*0064*/ 	.byte	0x04, 0x0a
        /*0066*/ 	.short	(.L_61 - .L_60)
	.align		4
.L_60:
        /*0068*/ 	.word	index@(.nv.constant0._Z12add_1_threadiPfS_)
        /*006c*/ 	.short	0x0380
        /*006e*/ 	.short	0x0018


	//----- nvinfo : EIATTR_SW_WAR
	.align		4
.L_61:
        /*0070*/ 	.byte	0x04, 0x36
        /*0072*/ 	.short	(.L_63 - .L_62)
.L_62:
        /*0074*/ 	.word	0x00000008
.L_63:


//--------------------- .nv.callgraph             --------------------------
	.section	.nv.callgraph,"",@"SHT_CUDA_CALLGRAPH"
	.align	4
	.sectionentsize	8
	.align		4
        /*0000*/ 	.word	0x00000000
	.align		4
        /*0004*/ 	.word	0xffffffff
	.align		4
        /*0008*/ 	.word	0x00000000
	.align		4
        /*000c*/ 	.word	0xfffffffe
	.align		4
        /*0010*/ 	.word	0x00000000
	.align		4
        /*0014*/ 	.word	0xfffffffd
	.align		4
        /*0018*/ 	.word	0x00000000
	.align		4
        /*001c*/ 	.word	0xfffffffc


//--------------------- .text._Z8add_gridiPfS_    --------------------------
	.section	.text._Z8add_gridiPfS_,"ax",@progbits
	.align	128
        .global         _Z8add_gridiPfS_
        .type           _Z8add_gridiPfS_,@function
        .size           _Z8add_gridiPfS_,(.L_x_16 - _Z8add_gridiPfS_)
        .other          _Z8add_gridiPfS_,@"STO_CUDA_ENTRY STV_DEFAULT"
_Z8add_gridiPfS_:
.text._Z8add_gridiPfS_:
[----:B------:R-:W-:Y:S01]  /*0000*/  LDC R1, c[0x0][0x37c] ;  /* 0x0000df00ff017b82 */ /* 0x000fe20000000800 */
[----:B------:R-:W0:Y:S07]  /*0010*/  S2R R3, SR_TID.X ;  /* 0x0000000000037919 */ /* 0x000e2e0000002100 */
[----:B------:R-:W0:Y:S01]  /*0020*/  S2UR UR4, SR_CTAID.X ;  /* 0x00000000000479c3 */ /* 0x000e220000002500 */
[----:B------:R-:W1:Y:S07]  /*0030*/  LDCU UR6, c[0x0][0x380] ;  /* 0x00007000ff0677ac */ /* 0x000e6e0008000800 */
[----:B------:R-:W0:Y:S01]  /*0040*/  LDC R0, c[0x0][0x360] ;  /* 0x0000d800ff007b82 */ /* 0x000e220000000800 */
[----:B------:R-:W2:Y:S01]  /*0050*/  LDCU UR5, c[0x0][0x370] ;  /* 0x00006e00ff0577ac */ /* 0x000ea20008000800 */
[----:B0-----:R-:W-:-:S02]  /*0060*/  IMAD R3, R0, UR4, R3 ;  /* 0x0000000400037c24 */ /* 0x001fc4000f8e0203 */
[----:B--2---:R-:W-:-:S03]  /*0070*/  IMAD R0, R0, UR5, RZ ;  /* 0x0000000500007c24 */ /* 0x004fc6000f8e02ff */
[----:B-1----:R-:W-:-:S13]  /*0080*/  ISETP.GE.AND P0, PT, R3, UR6, PT ;  /* 0x0000000603007c0c */ /* 0x002fda000bf06270 */
[----:B------:R-:W-:Y:S05]  /*0090*/  @P0 EXIT ;  /* 0x000000000000094d */ /* 0x000fea0003800000 */
[----:B------:R-:W0:Y:S01]  /*00a0*/  I2F.U32.RP R8, R0 ;  /* 0x0000000000087306 */ /* 0x000e220000209000 */
[C---:B------:R-:W-:Y:S01]  /*00b0*/  IMAD.IADD R2, R0.reuse, 0x1, R3 ;  /* 0x0000000100027824 */ /* 0x040fe200078e0203 */
[----:B------:R-:W-:Y:S01]  /*00c0*/  IADD3 R9, PT, PT, RZ, -R0, RZ ;  /* 0x80000000ff097210 */ /* 0x000fe20007ffe0ff */
[----:B------:R-:W1:Y:S01]  /*00d0*/  LDCU.64 UR4, c[0x0][0x358] ;  /* 0x00006b00ff0477ac */ /* 0x000e620008000a00 */
[----:B------:R-:W-:Y:S01]  /*00e0*/  ISETP.NE.U32.AND P2, PT, R0, RZ, PT ;  /* 0x000000ff0000720c */ /* 0x000fe20003f45070 */
[----:B------:R-:W-:Y:S01]  /*00f0*/  BSSY.RECONVERGENT B0, `(.L_x_0) ;  /* 0x0000028000007945 */ /* 0x000fe20003800200 */
[C---:B------:R-:W-:Y:S02]  /*0100*/  ISETP.GE.AND P0, PT, R2.reuse, UR6, PT ;  /* 0x0000000602007c0c */ /* 0x040fe4000bf06270 */
[----:B------:R-:W-:Y:S02]  /*0110*/  VIMNMX R7, PT, PT, R2, UR6, !PT ;  /* 0x0000000602077c48 */ /* 0x000fe4000ffe0100 */
[----:B------:R-:W-:-:S04]  /*0120*/  SEL R6, RZ, 0x1, P0 ;  /* 0x00000001ff067807 */ /* 0x000fc80000000000 */
[----:B------:R-:W-:Y:S01]  /*0130*/  IADD3 R7, PT, PT, R7, -R2, -R6 ;  /* 0x8000000207077210 */ /* 0x000fe20007ffe806 */
[----:B0-----:R-:W0:Y:S02]  /*0140*/  MUFU.RCP R8, R8 ;  /* 0x0000000800087308 */ /* 0x001e240000001000 */
[----:B0-----:R-:W-:-:S06]  /*0150*/  IADD3 R4, PT, PT, R8, 0xffffffe, RZ ;  /* 0x0ffffffe08047810 */ /* 0x001fcc0007ffe0ff */
[----:B------:R0:W2:Y:S02]  /*0160*/  F2I.FTZ.U32.TRUNC.NTZ R5, R4 ;  /* 0x0000000400057305 */ /* 0x0000a4000021f000 */
[----:B0-----:R-:W-:Y:S02]  /*0170*/  HFMA2 R4, -RZ, RZ, 0, 0 ;  /* 0x00000000ff047431 */ /* 0x001fe400000001ff */
[----:B--2---:R-:W-:-:S04]  /*0180*/  IMAD R9, R9, R5, RZ ;  /* 0x0000000509097224 */ /* 0x004fc800078e02ff */
[----:B------:R-:W-:-:S06]  /*0190*/  IMAD.HI.U32 R8, R5, R9, R4 ;  /* 0x0000000905087227 */ /* 0x000fcc00078e0004 */
[----:B------:R-:W-:-:S05]  /*01a0*/  IMAD.HI.U32 R5, R8, R7, RZ ;  /* 0x0000000708057227 */ /* 0x000fca00078e00ff */
[----:B------:R-:W-:-:S05]  /*01b0*/  IADD3 R2, PT, PT, -R5, RZ, RZ ;  /* 0x000000ff05027210 */ /* 0x000fca0007ffe1ff */
[----:B------:R-:W-:-:S05]  /*01c0*/  IMAD R7, R0, R2, R7 ;  /* 0x0000000200077224 */ /* 0x000fca00078e0207 */
[----:B------:R-:W-:-:S13]  /*01d0*/  ISETP.GE.U32.AND P0, PT, R7, R0, PT ;  /* 0x000000000700720c */ /* 0x000fda0003f06070 */
[----:B------:R-:W-:Y:S01]  /*01e0*/  @P0 IMAD.IADD R7, R7, 0x1, -R0 ;  /* 0x0000000107070824 */ /* 0x000fe200078e0a00 */
[----:B------:R-:W-:-:S04]  /*01f0*/  @P0 IADD3 R5, PT, PT, R5, 0x1, RZ ;  /* 0x0000000105050810 */ /* 0x000fc80007ffe0ff */
[----:B------:R-:W-:-:S13]  /*0200*/  ISETP.GE.U32.AND P1, PT, R7, R0, PT ;  /* 0x000000000700720c */ /* 0x000fda0003f26070 */
[----:B------:R-:W-:Y:S02]  /*0210*/  @P1 IADD3 R5, PT, PT, R5, 0x1, RZ ;  /* 0x0000000105051810 */ /* 0x000fe40007ffe0ff */
[----:B------:R-:W-:-:S05]  /*0220*/  @!P2 LOP3.LUT R5, RZ, R0, RZ, 0x33, !PT ;  /* 0x00000000ff05a212 */ /* 0x000fca00078e33ff */
[----:B------:R-:W-:-:S05]  /*0230*/  IMAD.IADD R2, R6, 0x1, R5 ;  /* 0x0000000106027824 */ /* 0x000fca00078e0205 */
[C---:B------:R-:W-:Y:S02]  /*0240*/  LOP3.LUT R4, R2.reuse, 0x3, RZ, 0xc0, !PT ;  /* 0x0000000302047812 */ /* 0x040fe400078ec0ff */
[----:B------:R-:W-:Y:S02]  /*0250*/  ISETP.GE.U32.AND P1, PT, R2, 0x3, PT ;  /* 0x000000030200780c */ /* 0x000fe40003f26070 */
[----:B------:R-:W-:-:S13]  /*0260*/  ISETP.NE.AND P0, PT, R4, 0x3, PT ;  /* 0x000000030400780c */ /* 0x000fda0003f05270 */
[----:B-1----:R-:W-:Y:S05]  /*0270*/  @!P0 BRA `(.L_x_1) ;  /* 0x00000000003c8947 */ /* 0x002fea0003800000 */
[----:B------:R-:W0:Y:S01]  /*0280*/  LDC.64 R8, c[0x0][0x390] ;  /* 0x0000e400ff087b82 */ /* 0x000e220000000a00 */
[----:B------:R-:W-:-:S04]  /*0290*/  IADD3 R2, PT, PT, R2, 0x1, RZ ;  /* 0x0000000102027810 */ /* 0x000fc80007ffe0ff */
[----:B------:R-:W-:-:S03]  /*02a0*/  LOP3.LUT R2, R2, 0x3, RZ, 0xc0, !PT ;  /* 0x0000000302027812 */ /* 0x000fc600078ec0ff */
[----:B------:R-:W1:Y:S01]  /*02b0*/  LDC.64 R10, c[0x0][0x388] ;  /* 0x0000e200ff0a7b82 */ /* 0x000e620000000a00 */
[----:B------:R-:W-:-:S07]  /*02c0*/  IADD3 R2, PT, PT, -R2, RZ, RZ ;  /* 0x000000ff02027210 */ /* 0x000fce0007ffe1ff */
.L_x_2:
[----:B-1----:R-:W-:-:S04]  /*02d0*/  IMAD.WIDE R6, R3, 0x4, R10 ;  /* 0x0000000403067825 */ /* 0x002fc800078e020a */
[----:B0-2---:R-:W-:Y:S02]  /*02e0*/  IMAD.WIDE R4, R3, 0x4, R8 ;  /* 0x0000000403047825 */ /* 0x005fe400078e0208 */
[----:B------:R-:W2:Y:S04]  /*02f0*/  LDG.E R6, desc[UR4][R6.64] ;  /* 0x0000000406067981 */ /* 0x000ea8000c1e1900 */
[----:B------:R-:W2:Y:S01]  /*0300*/  LDG.E R13, desc[UR4][R4.64] ;  /* 0x00000004040d7981 */ /* 0x000ea2000c1e1900 */
[----:B------:R-:W-:Y:S01]  /*0310*/  VIADD R2, R2, 0x1 ;  /* 0x0000000102027836 */ /* 0x000fe20000000000 */
[----:B------:R-:W-:-:S04]  /*0320*/  IADD3 R3, PT, PT, R0, R3, RZ ;  /* 0x0000000300037210 */ /* 0x000fc80007ffe0ff */
[----:B------:R-:W-:Y:S01]  /*0330*/  ISETP.NE.AND P0, PT, R2, RZ, PT ;  /* 0x000000ff0200720c */ /* 0x000fe20003f05270 */
[----:B--2---:R-:W-:-:S05]  /*0340*/  FADD R13, R6, R13 ;  /* 0x0000000d060d7221 */ /* 0x004fca0000000000 */
[----:B------:R2:W-:Y:S07]  /*0350*/  STG.E desc[UR4][R4.64], R13 ;  /* 0x0000000d04007986 */ /* 0x0005ee000c101904 */
[----:B------:R-:W-:Y:S05]  /*0360*/  @P0 BRA `(.L_x_2) ;  /* 0xfffffffc00d80947 */ /* 0x000fea000383ffff */
.L_x_1:
[----:B------:R-:W-:Y:S05]  /*0370*/  BSYNC.RECONVERGENT B0 ;  /* 0x0000000000007941 */ /* 0x000fea0003800200 */
.L_x_0:
[----:B------:R-:W-:Y:S05]  /*0380*/  @!P1 EXIT ;  /* 0x000000000000994d */ /* 0x000fea0003800000 */
.L_x_3:
[----:B-12---:R-:W0:Y:S08]  /*0390*/  LDC.64 R4, c[0x0][0x388] ;  /* 0x0000e200ff047b82 */ /* 0x006e300000000a00 */
[----:B------:R-:W1:Y:S01]  /*03a0*/  LDC.64 R6, c[0x0][0x390] ;  /* 0x0000e400ff067b82 */ /* 0x000e620000000a00 */
[----:B0-----:R-:W-:-:S05]  /*03b0*/  IMAD.WIDE R12, R3, 0x4, R4 ;  /* 0x00000004030c7825 */ /* 0x001fca00078e0204 */
[----:B------:R-:W2:Y:S01]  /*03c0*/  LDG.E R2, desc[UR4][R12.64] ;  /* 0x000000040c027981 */ /* 0x000ea2000c1e1900 */
[----:B-1----:R-:W-:-:S05]  /*03d0*/  IMAD.WIDE R14, R3, 0x4, R6 ;  /* 0x00000004030e7825 */ /* 0x002fca00078e0206 */
[----:B------:R-:W2:Y:S01]  /*03e0*/  LDG.E R5, desc[UR4][R14.64] ;  /* 0x000000040e057981 */ /* 0x000ea2000c1e1900 */
[----:B------:R-:W-:-:S04]  /*03f0*/  IMAD.WIDE R6, R0, 0x4, R14 ;  /* 0x0000000400067825 */ /* 0x000fc800078e020e */
[----:B--2---:R-:W-:Y:S01]  /*0400*/  FADD R17, R2, R5 ;  /* 0x0000000502117221 */ /* 0x004fe20000000000 */
[----:B------:R-:W-:-:S04]  /*0410*/  IMAD.WIDE R4, R0, 0x4, R12 ;  /* 0x0000000400047825 */ /* 0x000fc800078e020c */
[----:B------:R0:W-:Y:S04]  /*0420*/  STG.E desc[UR4][R14.64], R17 ;  /* 0x000000110e007986 */ /* 0x0001e8000c101904 */
[----:B------:R-:W2:Y:S04]  /*0430*/  LDG.E R2, desc[UR4][R4.64] ;  /* 0x0000000404027981 */ /* 0x000ea8000c1e1900 */
[----:B------:R-:W2:Y:S01]  /*0440*/  LDG.E R9, desc[UR4][R6.64] ;  /* 0x0000000406097981 */ /* 0x000ea2000c1e1900 */
[----:B------:R-:W-:-:S04]  /*0450*/  IMAD.WIDE R10, R0, 0x4, R6 ;  /* 0x00000004000a7825 */ /* 0x000fc800078e0206 */
[----:B--2---:R-:W-:Y:S01]  /*0460*/  FADD R19, R2, R9 ;  /* 0x0000000902137221 */ /* 0x004fe20000000000 */
[----:B------:R-:W-:-:S04]  /*0470*/  IMAD.WIDE R8, R0, 0x4, R4 ;  /* 0x0000000400087825 */ /* 0x000fc800078e0204 */
[----:B------:R1:W-:Y:S04]  /*0480*/  STG.E desc[UR4][R6.64], R19 ;  /* 0x0000001306007986 */ /* 0x0003e8000c101904 */
[----:B------:R-:W2:Y:S04]  /*0490*/  LDG.E R2, desc[UR4][R8.64] ;  /* 0x0000000408027981 */ /* 0x000ea8000c1e1900 */
[----:B------:R-:W2:Y:S01]  /*04a0*/  LDG.E R13, desc[UR4][R10.64] ;  /* 0x000000040a0d7981 */ /* 0x000ea2000c1e1900 */
[----:B0-----:R-:W-:-:S04]  /*04b0*/  IMAD.WIDE R14, R0, 0x4, R10 ;  /* 0x00000004000e7825 */ /* 0x001fc800078e020a */
[----:B--2---:R-:W-:Y:S01]  /*04c0*/  FADD R21, R2, R13 ;  /* 0x0000000d02157221 */ /* 0x004fe20000000000 */
[----:B------:R-:W-:-:S04]  /*04d0*/  IMAD.WIDE R12, R0, 0x4, R8 ;  /* 0x00000004000c7825 */ /* 0x000fc800078e0208 */
[----:B------:R1:W-:Y:S04]  /*04e0*/  STG.E desc[UR4][R10.64], R21 ;  /* 0x000000150a007986 */ /* 0x0003e8000c101904 */
[----:B------:R-:W2:Y:S04]  /*04f0*/  LDG.E R12, desc[UR4][R12.64] ;  /* 0x000000040c0c7981 */ /* 0x000ea8000c1e1900 */
[----:B------:R-:W2:Y:S01]  /*0500*/  LDG.E R5, desc[UR4][R14.64] ;  /* 0x000000040e057981 */ /* 0x000ea2000c1e1900 */
[----:B------:R-:W-:-:S04]  /*0510*/  LEA R3, R0, R3, 0x2 ;  /* 0x0000000300037211 */ /* 0x000fc800078e10ff */
[----:B------:R-:W-:Y:S01]  /*0520*/  ISETP.GE.AND P0, PT, R3, UR6, PT ;  /* 0x0000000603007c0c */ /* 0x000fe2000bf06270 */
[----:B--2---:R-:W-:-:S05]  /*0530*/  FADD R5, R12, R5 ;  /* 0x000000050c057221 */ /* 0x004fca0000000000 */
[----:B------:R1:W-:Y:S07]  /*0540*/  STG.E desc[UR4][R14.64], R5 ;  /* 0x000000050e007986 */ /* 0x0003ee000c101904 */
[----:B------:R-:W-:Y:S05]  /*0550*/  @!P0 BRA `(.L_x_3) ;  /* 0xfffffffc008c8947 */ /* 0x000fea000383ffff */
[----:B------:R-:W-:Y:S05]  /*0560*/  EXIT ;  /* 0x000000000000794d */ /* 0x000fea0003800000 */
.L_x_4:
[----:B------:R-:W-:-:S00]  /*0570*/  BRA `(.L_x_4) ;  /* 0xfffffffc00fc7947 */ /* 0x000fc0000383ffff */
[----:B------:R-:W-:-:S00]  /*0580*/  NOP ;  /* 0x0000000000007918 */ /* 0x000fc00000000000 */
[----:B------:R-:W-:-:S00]  /*0590*/  NOP ;  /* 0x0000000000007918 */ /* 0x000fc00000000000 */
[----:B------:R-:W-:-:S00]  /*05a0*/  NOP ;  /* 0x0000000000007918 */ /* 0x000fc00000000000 */
[----:B------:R-:W-:-:S00]  /*05b0*/  NOP ;  /* 0x0000000000007918 */ /* 0x000fc00000000000 */
[----:B------:R-:W-:-:S00]  /*05c0*/  NOP ;  /* 0x0000000000007918 */ /* 0x000fc00000000000 */
[----:B------:R-:W-:-:S00]  /*05d0*/  NOP ;  /* 0x0000000000007918 */ /* 0x000fc00000000000 */
[----:B------:R-:W-:-:S00]  /*05e0*/  NOP ;  /* 0x0000000000007918 */ /* 0x000fc00000000000 */
[----:B------:R-:W-:-:S00]  /*05f0*/  NOP ;  /* 0x0000000000007918 */ /* 0x000fc00000000000 */
.L_x_16:


//--------------------- .text._Z11add_1_blockiPfS_ --------------------------
	.section	.text._Z11add_1_blockiPfS_,"ax",@progbits
	.align	128
        .global         _Z11add_1_blockiPfS_
        .type           _Z11add_1_blockiPfS_,@function
        .size           _Z11add_1_blockiPfS_,(.L_x_17 - _Z11add_1_blockiPfS_)
        .other          _Z11add_1_blockiPfS_,@"STO_CUDA_ENTRY STV_DEFAULT"
_Z11add_1_blockiPfS_:
.text._Z11add_1_blockiPfS_:
[----:B------:R-:W-:Y:S01]  /*0000*/  LDC R1, c[0x0][0x37c] ;  /* 0x0000df00ff017b82 */ /* 0x000fe20000000800 */
[----:B------:R-:W0:Y:S01]  /*0010*/  S2R R3, SR_TID.X ;  /* 0x0000000000037919 */ /* 0x000e220000002100 */
[----:B------:R-:W0:Y:S06]  /*0020*/  LDCU UR6, c[0x0][0x380] ;  /* 0x00007000ff0677ac */ /* 0x000e2c0008000800 */
[----:B------:R-:W1:Y:S01]  /*0030*/  LDC R0, c[0x0][0x360] ;  /* 0x0000d800ff007b82 */ /* 0x000e620000000800 */
[----:B0-----:R-:W-:-:S13]  /*0040*/  ISETP.GE.AND P0, PT, R3, UR6, PT ;  /* 0x0000000603007c0c */ /* 0x001fda000bf06270 */
[----:B------:R-:W-:Y:S05]  /*0050*/  @P0 EXIT ;  /* 0x000000000000094d */ /* 0x000fea0003800000 */
[----:B-1----:R-:W0:Y:S01]  /*0060*/  I2F.U32.RP R8, R0 ;  /* 0x0000000000087306 */ /* 0x002e220000209000 */
[----:B------:R-:W-:Y:S01]  /*0070*/  IADD3 R2, PT, PT, R3, R0, RZ ;  /* 0x0000000003027210 */ /* 0x000fe20007ffe0ff */
[----:B------:R-:W1:Y:S01]  /*0080*/  LDCU.64 UR4, c[0x0][0x358] ;  /* 0x00006b00ff0477ac */ /* 0x000e620008000a00 */
[----:B------:R-:W-:Y:S01]  /*0090*/  ISETP.NE.U32.AND P2, PT, R0, RZ, PT ;  /* 0x000000ff0000720c */ /* 0x000fe20003f45070 */
[----:B------:R-:W-:Y:S01]  /*00a0*/  BSSY.RECONVERGENT B0, `(.L_x_5) ;  /* 0x000002d000007945 */ /* 0x000fe20003800200 */
[C---:B------:R-:W-:Y:S01]  /*00b0*/  ISETP.GE.U32.AND P0, PT, R2.reuse, UR6, PT ;  /* 0x0000000602007c0c */ /* 0x040fe2000bf06070 */
[----:B------:R-:W2:Y:S01]  /*00c0*/  LDCU.64 UR8, c[0x0][0x388] ;  /* 0x00007100ff0877ac */ /* 0x000ea20008000a00 */
[----:B------:R-:W-:Y:S02]  /*00d0*/  VIMNMX.U32 R7, PT, PT, R2, UR6, !PT ;  /* 0x0000000602077c48 */ /* 0x000fe4000ffe0000 */
[----:B------:R-:W-:Y:S01]  /*00e0*/  SEL R6, RZ, 0x1, P0 ;  /* 0x00000001ff067807 */ /* 0x000fe20000000000 */
[----:B------:R-:W3:Y:S03]  /*00f0*/  LDCU.64 UR10, c[0x0][0x390] ;  /* 0x00007200ff0a77ac */ /* 0x000ee60008000a00 */
[----:B------:R-:W-:Y:S01]  /*0100*/  IADD3 R7, PT, PT, R7, -R2, -R6 ;  /* 0x8000000207077210 */ /* 0x000fe20007ffe806 */
[----:B0-----:R-:W0:Y:S02]  /*0110*/  MUFU.RCP R8, R8 ;  /* 0x0000000800087308 */ /* 0x001e240000001000 */
[----:B0-----:R-:W-:-:S06]  /*0120*/  IADD3 R4, PT, PT, R8, 0xffffffe, RZ ;  /* 0x0ffffffe08047810 */ /* 0x001fcc0007ffe0ff */
[----:B------:R0:W4:Y:S02]  /*0130*/  F2I.FTZ.U32.TRUNC.NTZ R5, R4 ;  /* 0x0000000400057305 */ /* 0x000124000021f000 */
[----:B0-----:R-:W-:Y:S02]  /*0140*/  IMAD.MOV.U32 R4, RZ, RZ, RZ ;  /* 0x000000ffff047224 */ /* 0x001fe400078e00ff */
[----:B----4-:R-:W-:-:S04]  /*0150*/  IMAD.MOV R9, RZ, RZ, -R5 ;  /* 0x000000ffff097224 */ /* 0x010fc800078e0a05 */
[----:B------:R-:W-:-:S04]  /*0160*/  IMAD R9, R9, R0, RZ ;  /* 0x0000000009097224 */ /* 0x000fc800078e02ff */
        /* <DEDUP_REMOVED lines=8> */
[----:B------:R-:W-:Y:S01]  /*01f0*/  @P1 VIADD R5, R5, 0x1 ;  /* 0x0000000105051836 */ /* 0x000fe20000000000 */
[----:B------:R-:W-:-:S04]  /*0200*/  @!P2 LOP3.LUT R5, RZ, R0, RZ, 0x33, !PT ;  /* 0x00000000ff05a212 */ /* 0x000fc800078e33ff */
[----:B------:R-:W-:-:S04]  /*0210*/  IADD3 R2, PT, PT, R6, R5, RZ ;  /* 0x0000000506027210 */ /* 0x000fc80007ffe0ff */
[C---:B------:R-:W-:Y:S02]  /*0220*/  LOP3.LUT R4, R2.reuse, 0x3, RZ, 0xc0, !PT ;  /* 0x0000000302047812 */ /* 0x040fe400078ec0ff */
[----:B------:R-:W-:Y:S02]  /*0230*/  ISETP.GE.U32.AND P0, PT, R2, 0x3, PT ;  /* 0x000000030200780c */ /* 0x000fe40003f06070 */
[----:B------:R-:W-:-:S13]  /*0240*/  ISETP.NE.AND P1, PT, R4, 0x3, PT ;  /* 0x000000030400780c */ /* 0x000fda0003f25270 */
[----:B-123--:R-:W-:Y:S05]  /*0250*/  @!P1 BRA `(.L_x_6) ;  /* 0x0000000000449947 */ /* 0x00efea0003800000 */
[----:B------:R-:W-:Y:S02]  /*0260*/  VIADD R2, R2, 0x1 ;  /* 0x0000000102027836 */ /* 0x000fe40000000000 */
[----:B------:R-:W-:-:S03]  /*0270*/  IMAD.WIDE.U32 R4, R3, 0x4, RZ ;  /* 0x0000000403047825 */ /* 0x000fc600078e00ff */
[----:B------:R-:W-:-:S05]  /*0280*/  LOP3.LUT R2, R2, 0x3, RZ, 0xc0, !PT ;  /* 0x0000000302027812 */ /* 0x000fca00078ec0ff */
[C---:B------:R-:W-:Y:S01]  /*0290*/  IMAD R3, R2.reuse, R0, R3 ;  /* 0x0000000002037224 */ /* 0x040fe200078e0203 */
[----:B------:R-:W-:-:S07]  /*02a0*/  IADD3 R2, PT, PT, -R2, RZ, RZ ;  /* 0x000000ff02027210 */ /* 0x000fce0007ffe1ff */
.L_x_7:
[C---:B------:R-:W-:Y:S02]  /*02b0*/  IADD3 R8, P1, PT, R4.reuse, UR8, RZ ;  /* 0x0000000804087c10 */ /* 0x040fe4000ff3e0ff */
[----:B0-----:R-:W-:Y:S02]  /*02c0*/  IADD3 R6, P2, PT, R4, UR10, RZ ;  /* 0x0000000a04067c10 */ /* 0x001fe4000ff5e0ff */
[C---:B------:R-:W-:Y:S02]  /*02d0*/  IADD3.X R9, PT, PT, R5.reuse, UR9, RZ, P1, !PT ;  /* 0x0000000905097c10 */ /* 0x040fe40008ffe4ff */
[----:B------:R-:W-:-:S03]  /*02e0*/  IADD3.X R7, PT, PT, R5, UR11, RZ, P2, !PT ;  /* 0x0000000b05077c10 */ /* 0x000fc600097fe4ff */
[----:B------:R-:W2:Y:S04]  /*02f0*/  LDG.E R8, desc[UR4][R8.64] ;  /* 0x0000000408087981 */ /* 0x000ea8000c1e1900 */
[----:B------:R-:W2:Y:S01]  /*0300*/  LDG.E R11, desc[UR4][R6.64] ;  /* 0x00000004060b7981 */ /* 0x000ea2000c1e1900 */
[----:B------:R-:W-:Y:S02]  /*0310*/  VIADD R2, R2, 0x1 ;  /* 0x0000000102027836 */ /* 0x000fe40000000000 */
[----:B------:R-:W-:-:S03]  /*0320*/  IMAD.WIDE.U32 R4, R0, 0x4, R4 ;  /* 0x0000000400047825 */ /* 0x000fc600078e0004 */
[----:B------:R-:W-:Y:S01]  /*0330*/  ISETP.NE.AND P1, PT, R2, RZ, PT ;  /* 0x000000ff0200720c */ /* 0x000fe20003f25270 */
[----:B--2---:R-:W-:-:S05]  /*0340*/  FADD R11, R8, R11 ;  /* 0x0000000b080b7221 */ /* 0x004fca0000000000 */
[----:B------:R0:W-:Y:S07]  /*0350*/  STG.E desc[UR4][R6.64], R11 ;  /* 0x0000000b06007986 */ /* 0x0001ee000c101904 */
[----:B------:R-:W-:Y:S05]  /*0360*/  @P1 BRA `(.L_x_7) ;  /* 0xfffffffc00d01947 */ /* 0x000fea000383ffff */
.L_x_6:
[----:B------:R-:W-:Y:S05]  /*0370*/  BSYNC.RECONVERGENT B0 ;  /* 0x0000000000007941 */ /* 0x000fea0003800200 */
.L_x_5:
[----:B------:R-:W-:Y:S05]  /*0380*/  @!P0 EXIT ;  /* 0x000000000000894d */ /* 0x000fea0003800000 */
.L_x_8:
[----:B0-----:R-:W0:Y:S08]  /*0390*/  LDC.64 R6, c[0x0][0x388] ;  /* 0x0000e200ff067b82 */ /* 0x001e300000000a00 */
[----:B------:R-:W1:Y:S01]  /*03a0*/  LDC.64 R4, c[0x0][0x390] ;  /* 0x0000e400ff047b82 */ /* 0x000e620000000a00 */
[----:B0-----:R-:W-:-:S06]  /*03b0*/  IMAD.WIDE.U32 R8, R3, 0x4, R6 ;  /* 0x0000000403087825 */ /* 0x001fcc00078e0006 */
[----:B------:R-:W2:Y:S01]  /*03c0*/  LDG.E R8, desc[UR4][R8.64] ;  /* 0x0000000408087981 */ /* 0x000ea2000c1e1900 */
[----:B-1----:R-:W-:-:S05]  /*03d0*/  IMAD.WIDE.U32 R10, R3, 0x4, R4 ;  /* 0x00000004030a7825 */ /* 0x002fca00078e0004 */
[----:B------:R-:W2:Y:S01]  /*03e0*/  LDG.E R13, desc[UR4][R10.64] ;  /* 0x000000040a0d7981 */ /* 0x000ea2000c1e1900 */
[----:B------:R-:W-:-:S05]  /*03f0*/  IADD3 R15, PT, PT, R0, R3, RZ ;  /* 0x00000003000f7210 */ /* 0x000fca0007ffe0ff */
[----:B------:R-:W-:-:S04]  /*0400*/  IMAD.WIDE.U32 R2, R15, 0x4, R6 ;  /* 0x000000040f027825 */ /* 0x000fc800078e0006 */
[----:B--2---:R-:W-:Y:S01]  /*0410*/  FADD R17, R8, R13 ;  /* 0x0000000d08117221 */ /* 0x004fe20000000000 */
[----:B------:R-:W-:-:S04]  /*0420*/  IMAD.WIDE.U32 R12, R15, 0x4, R4 ;  /* 0x000000040f0c7825 */ /* 0x000fc800078e0004 */
[----:B------:R0:W-:Y:S04]  /*0430*/  STG.E desc[UR4][R10.64], R17 ;  /* 0x000000110a007986 */ /* 0x0001e8000c101904 */
[----:B------:R-:W2:Y:S04]  /*0440*/  LDG.E R2, desc[UR4][R2.64] ;  /* 0x0000000402027981 */ /* 0x000ea8000c1e1900 */
[----:B------:R-:W2:Y:S01]  /*0450*/  LDG.E R19, desc[UR4][R12.64] ;  /* 0x000000040c137981 */ /* 0x000ea2000c1e1900 */
[----:B------:R-:W-:-:S04]  /*0460*/  IMAD.IADD R21, R15, 0x1, R0 ;  /* 0x000000010f157824 */ /* 0x000fc800078e0200 */
[----:B------:R-:W-:-:S04]  /*0470*/  IMAD.WIDE.U32 R8, R21, 0x4, R6 ;  /* 0x0000000415087825 */ /* 0x000fc800078e0006 */
[----:B------:R-:W-:-:S04]  /*0480*/  IMAD.WIDE.U32 R14, R21, 0x4, R4 ;  /* 0x00000004150e7825 */ /* 0x000fc800078e0004 */
[----:B--2---:R-:W-:-:S05]  /*0490*/  FADD R19, R2, R19 ;  /* 0x0000001302137221 */ /* 0x004fca0000000000 */
[----:B------:R1:W-:Y:S04]  /*04a0*/  STG.E desc[UR4][R12.64], R19 ;  /* 0x000000130c007986 */ /* 0x0003e8000c101904 */
[----:B------:R-:W2:Y:S04]  /*04b0*/  LDG.E R8, desc[UR4][R8.64] ;  /* 0x0000000408087981 */ /* 0x000ea8000c1e1900 */
[----:B------:R-:W2:Y:S01]  /*04c0*/  LDG.E R23, desc[UR4][R14.64] ;  /* 0x000000040e177981 */ /* 0x000ea2000c1e1900 */
[----:B------:R-:W-:-:S05]  /*04d0*/  IADD3 R21, PT, PT, R21, R0, RZ ;  /* 0x0000000015157210 */ /* 0x000fca0007ffe0ff */
[----:B------:R-:W-:-:S04]  /*04e0*/  IMAD.WIDE.U32 R6, R21, 0x4, R6 ;  /* 0x0000000415067825 */ /* 0x000fc800078e0006 */
[----:B------:R-:W-:-:S04]  /*04f0*/  IMAD.WIDE.U32 R4, R21, 0x4, R4 ;  /* 0x0000000415047825 */ /* 0x000fc800078e0004 */
[----:B--2---:R-:W-:-:S05]  /*0500*/  FADD R23, R8, R23 ;  /* 0x0000001708177221 */ /* 0x004fca0000000000 */
[----:B------:R1:W-:Y:S04]  /*0510*/  STG.E desc[UR4][R14.64], R23 ;  /* 0x000000170e007986 */ /* 0x0003e8000c101904 */
[----:B------:R-:W0:Y:S04]  /*0520*/  LDG.E R6, desc[UR4][R6.64] ;  /* 0x0000000406067981 */ /* 0x000e28000c1e1900 */
[----:B------:R-:W0:Y:S02]  /*0530*/  LDG.E R3, desc[UR4][R4.64] ;  /* 0x0000000404037981 */ /* 0x000e24000c1e1900 */
[----:B0-----:R-:W-:Y:S01]  /*0540*/  FADD R11, R6, R3 ;  /* 0x00000003060b7221 */ /* 0x001fe20000000000 */
[----:B------:R-:W-:-:S04]  /*0550*/  IADD3 R3, PT, PT, R21, R0, RZ ;  /* 0x0000000015037210 */ /* 0x000fc80007ffe0ff */
[----:B------:R1:W-:Y:S01]  /*0560*/  STG.E desc[UR4][R4.64], R11 ;  /* 0x0000000b04007986 */ /* 0x0003e2000c101904 */
[----:B------:R-:W-:-:S13]  /*0570*/  ISETP.GE.AND P0, PT, R3, UR6, PT ;  /* 0x0000000603007c0c */ /* 0x000fda000bf06270 */
[----:B-1----:R-:W-:Y:S05]  /*0580*/  @!P0 BRA `(.L_x_8) ;  /* 0xfffffffc00808947 */ /* 0x002fea000383ffff */
[----:B------:R-:W-:Y:S05]  /*0590*/  EXIT ;  /* 0x000000000000794d */ /* 0x000fea0003800000 */
.L_x_9:
        /* <DEDUP_REMOVED lines=14> */
.L_x_17:


//--------------------- .text._Z12add_1_threadiPfS_ --------------------------
	.section	.text._Z12add_1_threadiPfS_,"ax",@progbits
	.align	128
        .global         _Z12add_1_threadiPfS_
        .type           _Z12add_1_threadiPfS_,@function
        .size           _Z12add_1_threadiPfS_,(.L_x_18 - _Z12add_1_threadiPfS_)
        .other          _Z12add_1_threadiPfS_,@"STO_CUDA_ENTRY STV_DEFAULT"
_Z12add_1_threadiPfS_:
.text._Z12add_1_threadiPfS_:
[----:B------:R-:W-:Y:S08]  /*0000*/  LDC R1, c[0x0][0x37c] ;  /* 0x0000df00ff017b82 */ /* 0x000ff00000000800 */
[----:B------:R-:W0:Y:S02]  /*0010*/  LDC R6, c[0x0][0x380] ;  /* 0x0000e000ff067b82 */ /* 0x000e240000000800 */
[----:B0-----:R-:W-:-:S13]  /*0020*/  ISETP.GE.AND P0, PT, R6, 0x1, PT ;  /* 0x000000010600780c */ /* 0x001fda0003f06270 */
[----:B------:R-:W-:Y:S05]  /*0030*/  @!P0 EXIT ;  /* 0x000000000000894d */ /* 0x000fea0003800000 */
[C---:B------:R-:W-:Y:S01]  /*0040*/  ISETP.GE.U32.AND P1, PT, R6.reuse, 0x10, PT ;  /* 0x000000100600780c */ /* 0x040fe20003f26070 */
[----:B------:R-:W0:Y:S01]  /*0050*/  LDCU.64 UR8, c[0x0][0x358] ;  /* 0x00006b00ff0877ac */ /* 0x000e220008000a00 */
[----:B------:R-:W-:Y:S01]  /*0060*/  LOP3.LUT R10, R6, 0xf, RZ, 0xc0, !PT ;  /* 0x0000000f060a7812 */ /* 0x000fe200078ec0ff */
[----:B------:R-:W-:-:S03]  /*0070*/  HFMA2 R0, -RZ, RZ, 0, 0 ;  /* 0x00000000ff007431 */ /* 0x000fc600000001ff */
[----:B------:R-:W-:-:S07]  /*0080*/  ISETP.NE.AND P0, PT, R10, RZ, PT ;  /* 0x000000ff0a00720c */ /* 0x000fce0003f05270 */
[----:B------:R-:W-:Y:S06]  /*0090*/  @!P1 BRA `(.L_x_10) ;  /* 0x0000000400589947 */ /* 0x000fec0003800000 */
[----:B------:R-:W1:Y:S01]  /*00a0*/  LDCU.64 UR6, c[0x0][0x388] ;  /* 0x00007100ff0677ac */ /* 0x000e620008000a00 */
[----:B------:R-:W-:Y:S01]  /*00b0*/  LOP3.LUT R0, R6, 0x7ffffff0, RZ, 0xc0, !PT ;  /* 0x7ffffff006007812 */ /* 0x000fe200078ec0ff */
[----:B------:R-:W2:Y:S03]  /*00c0*/  LDCU.64 UR4, c[0x0][0x390] ;  /* 0x00007200ff0477ac */ /* 0x000ea60008000a00 */
[----:B------:R-:W-:Y:S01]  /*00d0*/  IADD3 R7, PT, PT, -R0, RZ, RZ ;  /* 0x000000ff00077210 */ /* 0x000fe20007ffe1ff */
[----:B-1----:R-:W-:Y:S02]  /*00e0*/  UIADD3 UR6, UP0, UPT, UR6, 0x20, URZ ;  /* 0x0000002006067890 */ /* 0x002fe4000ff1e0ff */
[----:B--2---:R-:W-:Y:S02]  /*00f0*/  UIADD3 UR4, UP1, UPT, UR4, 0x20, URZ ;  /* 0x0000002004047890 */ /* 0x004fe4000ff3e0ff */
[----:B------:R-:W-:-:S02]  /*0100*/  UIADD3.X UR7, UPT, UPT, URZ, UR7, URZ, UP0, !UPT ;  /* 0x00000007ff077290 */ /* 0x000fc400087fe4ff */
[----:B------:R-:W-:Y:S01]  /*0110*/  MOV R12, UR6 ;  /* 0x00000006000c7c02 */ /* 0x000fe20008000f00 */
[----:B------:R-:W-:Y:S01]  /*0120*/  UIADD3.X UR5, UPT, UPT, URZ, UR5, URZ, UP1, !UPT ;  /* 0x00000005ff057290 */ /* 0x000fe20008ffe4ff */
[----:B------:R-:W-:Y:S02]  /*0130*/  MOV R8, UR4 ;  /* 0x0000000400087c02 */ /* 0x000fe40008000f00 */
[----:B------:R-:W-:-:S03]  /*0140*/  MOV R3, UR7 ;  /* 0x0000000700037c02 */ /* 0x000fc60008000f00 */
[----:B------:R-:W-:-:S07]  /*0150*/  MOV R9, UR5 ;  /* 0x0000000500097c02 */ /* 0x000fce0008000f00 */
.L_x_11:
[----:B------:R-:W-:Y:S02]  /*0160*/  MOV R2, R12 ;  /* 0x0000000c00027202 */ /* 0x000fe40000000f00 */
[----:B-1----:R-:W-:Y:S02]  /*0170*/  MOV R4, R8 ;  /* 0x0000000800047202 */ /* 0x002fe40000000f00 */
[----:B------:R-:W-:Y:S01]  /*0180*/  MOV R5, R9 ;  /* 0x0000000900057202 */ /* 0x000fe20000000f00 */
[----:B0-----:R-:W2:Y:S04]  /*0190*/  LDG.E R8, desc[UR8][R2.64+-0x20] ;  /* 0xffffe00802087981 */ /* 0x001ea8000c1e1900 */
[----:B------:R-:W2:Y:S04]  /*01a0*/  LDG.E R9, desc[UR8][R4.64+-0x20] ;  /* 0xffffe00804097981 */ /* 0x000ea8000c1e1900 */
[----:B------:R-:W3:Y:S04]  /*01b0*/  LDG.E R11, desc[UR8][R4.64+-0x1c] ;  /* 0xffffe408040b7981 */ /* 0x000ee8000c1e1900 */
[----:B------:R-:W4:Y:S04]  /*01c0*/  LDG.E R13, desc[UR8][R4.64+-0x18] ;  /* 0xffffe808040d7981 */ /* 0x000f28000c1e1900 */
[----:B------:R-:W5:Y:S01]  /*01d0*/  LDG.E R15, desc[UR8][R4.64+-0x14] ;  /* 0xffffec08040f7981 */ /* 0x000f62000c1e1900 */
[----:B--2---:R-:W-:-:S05]  /*01e0*/  FADD R9, R8, R9 ;  /* 0x0000000908097221 */ /* 0x004fca0000000000 */
[----:B------:R0:W-:Y:S04]  /*01f0*/  STG.E desc[UR8][R4.64+-0x20], R9 ;  /* 0xffffe00904007986 */ /* 0x0001e8000c101908 */
[----:B------:R-:W3:Y:S04]  /*0200*/  LDG.E R8, desc[UR8][R2.64+-0x1c] ;  /* 0xffffe40802087981 */ /* 0x000ee8000c1e1900 */
[----:B0-----:R-:W2:Y:S01]  /*0210*/  LDG.E R9, desc[UR8][R4.64+-0x10] ;  /* 0xfffff00804097981 */ /* 0x001ea2000c1e1900 */
[----:B---3--:R-:W-:-:S05]  /*0220*/  FADD R11, R8, R11 ;  /* 0x0000000b080b7221 */ /* 0x008fca0000000000 */
[----:B------:R0:W-:Y:S04]  /*0230*/  STG.E desc[UR8][R4.64+-0x1c], R11 ;  /* 0xffffe40b04007986 */ /* 0x0001e8000c101908 */
[----:B------:R-:W4:Y:S04]  /*0240*/  LDG.E R8, desc[UR8][R2.64+-0x18] ;  /* 0xffffe80802087981 */ /* 0x000f28000c1e1900 */
[----:B0-----:R-:W3:Y:S01]  /*0250*/  LDG.E R11, desc[UR8][R4.64+-0xc] ;  /* 0xfffff408040b7981 */ /* 0x001ee2000c1e1900 */
[----:B----4-:R-:W-:-:S05]  /*0260*/  FADD R13, R8, R13 ;  /* 0x0000000d080d7221 */ /* 0x010fca0000000000 */
[----:B------:R0:W-:Y:S04]  /*0270*/  STG.E desc[UR8][R4.64+-0x18], R13 ;  /* 0xffffe80d04007986 */ /* 0x0001e8000c101908 */
[----:B------:R-:W5:Y:S04]  /*0280*/  LDG.E R8, desc[UR8][R2.64+-0x14] ;  /* 0xffffec0802087981 */ /* 0x000f68000c1e1900 */
[----:B0-----:R-:W4:Y:S01]  /*0290*/  LDG.E R13, desc[UR8][R4.64+-0x8] ;  /* 0xfffff808040d7981 */ /* 0x001f22000c1e1900 */
[----:B-----5:R-:W-:-:S05]  /*02a0*/  FADD R15, R8, R15 ;  /* 0x0000000f080f7221 */ /* 0x020fca0000000000 */
[----:B------:R0:W-:Y:S04]  /*02b0*/  STG.E desc[UR8][R4.64+-0x14], R15 ;  /* 0xffffec0f04007986 */ /* 0x0001e8000c101908 */
[----:B------:R-:W2:Y:S04]  /*02c0*/  LDG.E R8, desc[UR8][R2.64+-0x10] ;  /* 0xfffff00802087981 */ /* 0x000ea8000c1e1900 */
[----:B0-----:R-:W5:Y:S01]  /*02d0*/  LDG.E R15, desc[UR8][R4.64+-0x4] ;  /* 0xfffffc08040f7981 */ /* 0x001f62000c1e1900 */
        /* <DEDUP_REMOVED lines=34> */
[----:B------:R-:W3:Y:S02]  /*0500*/  LDG.E R8, desc[UR8][R2.64+0x14] ;  /* 0x0000140802087981 */ /* 0x000ee4000c1e1900 */
[----:B---3--:R-:W-:-:S05]  /*0510*/  FADD R11, R8, R11 ;  /* 0x0000000b080b7221 */ /* 0x008fca0000000000 */
[----:B------:R1:W-:Y:S04]  /*0520*/  STG.E desc[UR8][R4.64+0x14], R11 ;  /* 0x0000140b04007986 */ /* 0x0003e8000c101908 */
[----:B------:R-:W4:Y:S01]  /*0530*/  LDG.E R8, desc[UR8][R2.64+0x18] ;  /* 0x0000180802087981 */ /* 0x000f22000c1e1900 */
[----:B------:R-:W-:Y:S01]  /*0540*/  IADD3 R7, PT, PT, R7, 0x10, RZ ;  /* 0x0000001007077810 */ /* 0x000fe20007ffe0ff */
[----:B----4-:R-:W-:-:S05]  /*0550*/  FADD R13, R8, R13 ;  /* 0x0000000d080d7221 */ /* 0x010fca0000000000 */
[----:B------:R1:W-:Y:S04]  /*0560*/  STG.E desc[UR8][R4.64+0x18], R13 ;  /* 0x0000180d04007986 */ /* 0x0003e8000c101908 */
[----:B------:R2:W5:Y:S01]  /*0570*/  LDG.E R8, desc[UR8][R2.64+0x1c] ;  /* 0x00001c0802087981 */ /* 0x000562000c1e1900 */
[----:B------:R-:W-:Y:S02]  /*0580*/  ISETP.NE.AND P1, PT, R7, RZ, PT ;  /* 0x000000ff0700720c */ /* 0x000fe40003f25270 */
[----:B------:R-:W-:-:S05]  /*0590*/  IADD3 R12, P2, PT, R2, 0x40, RZ ;  /* 0x00000040020c7810 */ /* 0x000fca0007f5e0ff */
[----:B--2---:R-:W-:Y:S02]  /*05a0*/  IMAD.X R3, RZ, RZ, R3, P2 ;  /* 0x000000ffff037224 */ /* 0x004fe400010e0603 */
[----:B-----5:R-:W-:Y:S01]  /*05b0*/  FADD R15, R8, R15 ;  /* 0x0000000f080f7221 */ /* 0x020fe20000000000 */
[----:B------:R-:W-:-:S04]  /*05c0*/  IADD3 R8, P3, PT, R4, 0x40, RZ ;  /* 0x0000004004087810 */ /* 0x000fc80007f7e0ff */
[----:B------:R1:W-:Y:S01]  /*05d0*/  STG.E desc[UR8][R4.64+0x1c], R15 ;  /* 0x00001c0f04007986 */ /* 0x0003e2000c101908 */
[----:B0-----:R-:W-:Y:S01]  /*05e0*/  IADD3.X R9, PT, PT, RZ, R5, RZ, P3, !PT ;  /* 0x00000005ff097210 */ /* 0x001fe20001ffe4ff */
[----:B------:R-:W-:Y:S07]  /*05f0*/  @P1 BRA `(.L_x_11) ;  /* 0xfffffff800d81947 */ /* 0x000fee000383ffff */
.L_x_10:
[----:B0-----:R-:W-:Y:S05]  /*0600*/  @!P0 EXIT ;  /* 0x000000000000894d */ /* 0x001fea0003800000 */
[----:B------:R-:W-:Y:S02]  /*0610*/  ISETP.GE.U32.AND P0, PT, R10, 0x8, PT ;  /* 0x000000080a00780c */ /* 0x000fe40003f06070 */
[----:B------:R-:W-:-:S04]  /*0620*/  LOP3.LUT R12, R6, 0x7, RZ, 0xc0, !PT ;  /* 0x00000007060c7812 */ /* 0x000fc800078ec0ff */
[----:B------:R-:W-:-:S07]  /*0630*/  ISETP.NE.AND P1, PT, R12, RZ, PT ;  /* 0x000000ff0c00720c */ /* 0x000fce0003f25270 */
[----:B------:R-:W-:Y:S06]  /*0640*/  @!P0 BRA `(.L_x_12) ;  /* 0x0000000000948947 */ /* 0x000fec0003800000 */
[----:B------:R-:W0:Y:S08]  /*0650*/  LDC.64 R2, c[0x0][0x388] ;  /* 0x0000e200ff027b82 */ /* 0x000e300000000a00 */
[----:B-1----:R-:W1:Y:S01]  /*0660*/  LDC.64 R4, c[0x0][0x390] ;  /* 0x0000e400ff047b82 */ /* 0x002e620000000a00 */
[----:B0-----:R-:W-:-:S05]  /*0670*/  IMAD.WIDE.U32 R2, R0, 0x4, R2 ;  /* 0x0000000400027825 */ /* 0x001fca00078e0002 */
[----:B------:R-:W2:Y:S01]  /*0680*/  LDG.E R7, desc[UR8][R2.64] ;  /* 0x0000000802077981 */ /* 0x000ea2000c1e1900 */
[----:B-1----:R-:W-:-:S05]  /*0690*/  IMAD.WIDE.U32 R4, R0, 0x4, R4 ;  /* 0x0000000400047825 */ /* 0x002fca00078e0004 */
[----:B------:R-:W2:Y:S04]  /*06a0*/  LDG.E R8, desc[UR8][R4.64] ;  /* 0x0000000804087981 */ /* 0x000ea8000c1e1900 */
[----:B------:R-:W3:Y:S04]  /*06b0*/  LDG.E R9, desc[UR8][R4.64+0x4] ;  /* 0x0000040804097981 */ /* 0x000ee8000c1e1900 */
[----:B------:R-:W4:Y:S04]  /*06c0*/  LDG.E R11, desc[UR8][R4.64+0x8] ;  /* 0x00000808040b7981 */ /* 0x000f28000c1e1900 */
[----:B------:R-:W5:Y:S01]  /*06d0*/  LDG.E R13, desc[UR8][R4.64+0xc] ;  /* 0x00000c08040d7981 */ /* 0x000f62000c1e1900 */
[----:B--2---:R-:W-:-:S05]  /*06e0*/  FADD R7, R7, R8 ;  /* 0x0000000807077221 */ /* 0x004fca0000000000 */
[----:B------:R-:W-:Y:S04]  /*06f0*/  STG.E desc[UR8][R4.64], R7 ;  /* 0x0000000704007986 */ /* 0x000fe8000c101908 */
[----:B------:R-:W3:Y:S02]  /*0700*/  LDG.E R8, desc[UR8][R2.64+0x4] ;  /* 0x0000040802087981 */ /* 0x000ee4000c1e1900 */
[----:B---3--:R-:W-:-:S05]  /*0710*/  FADD R9, R8, R9 ;  /* 0x0000000908097221 */ /* 0x008fca0000000000 */
[----:B------:R0:W-:Y:S04]  /*0720*/  STG.E desc[UR8][R4.64+0x4], R9 ;  /* 0x0000040904007986 */ /* 0x0001e8000c101908 */
[----:B------:R-:W4:Y:S04]  /*0730*/  LDG.E R8, desc[UR8][R2.64+0x8] ;  /* 0x0000080802087981 */ /* 0x000f28000c1e1900 */
[----:B0-----:R-:W2:Y:S01]  /*0740*/  LDG.E R9, desc[UR8][R4.64+0x14] ;  /* 0x0000140804097981 */ /* 0x001ea2000c1e1900 */
[----:B----4-:R-:W-:-:S05]  /*0750*/  FADD R11, R8, R11 ;  /* 0x0000000b080b7221 */ /* 0x010fca0000000000 */
[----:B------:R0:W-:Y:S04]  /*0760*/  STG.E desc[UR8][R4.64+0x8], R11 ;  /* 0x0000080b04007986 */ /* 0x0001e8000c101908 */
[----:B------:R-:W5:Y:S04]  /*0770*/  LDG.E R8, desc[UR8][R2.64+0xc] ;  /* 0x00000c0802087981 */ /* 0x000f68000c1e1900 */
[----:B0-----:R-:W3:Y:S01]  /*0780*/  LDG.E R11, desc[UR8][R4.64+0x18] ;  /* 0x00001808040b7981 */ /* 0x001ee2000c1e1900 */
[----:B-----5:R-:W-:-:S03]  /*0790*/  FADD R13, R8, R13 ;  /* 0x0000000d080d7221 */ /* 0x020fc60000000000 */
[----:B------:R-:W4:Y:S04]  /*07a0*/  LDG.E R8, desc[UR8][R4.64+0x10] ;  /* 0x0000100804087981 */ /* 0x000f28000c1e1900 */
[----:B------:R0:W-:Y:S04]  /*07b0*/  STG.E desc[UR8][R4.64+0xc], R13 ;  /* 0x00000c0d04007986 */ /* 0x0001e8000c101908 */
[----:B------:R-:W4:Y:S04]  /*07c0*/  LDG.E R7, desc[UR8][R2.64+0x10] ;  /* 0x0000100802077981 */ /* 0x000f28000c1e1900 */
[----:B0-----:R-:W5:Y:S01]  /*07d0*/  LDG.E R13, desc[UR8][R4.64+0x1c] ;  /* 0x00001c08040d7981 */ /* 0x001f62000c1e1900 */
[----:B----4-:R-:W-:-:S05]  /*07e0*/  FADD R7, R7, R8 ;  /* 0x0000000807077221 */ /* 0x010fca0000000000 */
[----:B------:R0:W-:Y:S04]  /*07f0*/  STG.E desc[UR8][R4.64+0x10], R7 ;  /* 0x0000100704007986 */ /* 0x0001e8000c101908 */
[----:B------:R-:W2:Y:S02]  /*0800*/  LDG.E R8, desc[UR8][R2.64+0x14] ;  /* 0x0000140802087981 */ /* 0x000ea4000c1e1900 */
[----:B--2---:R-:W-:-:S05]  /*0810*/  FADD R9, R8, R9 ;  /* 0x0000000908097221 */ /* 0x004fca0000000000 */
[----:B------:R0:W-:Y:S04]  /*0820*/  STG.E desc[UR8][R4.64+0x14], R9 ;  /* 0x0000140904007986 */ /* 0x0001e8000c101908 */
[----:B------:R-:W3:Y:S02]  /*0830*/  LDG.E R8, desc[UR8][R2.64+0x18] ;  /* 0x0000180802087981 */ /* 0x000ee4000c1e1900 */
[----:B---3--:R-:W-:-:S05]  /*0840*/  FADD R11, R8, R11 ;  /* 0x0000000b080b7221 */ /* 0x008fca0000000000 */
[----:B------:R0:W-:Y:S04]  /*0850*/  STG.E desc[UR8][R4.64+0x18], R11 ;  /* 0x0000180b04007986 */ /* 0x0001e8000c101908 */
[----:B------:R-:W5:Y:S01]  /*0860*/  LDG.E R8, desc[UR8][R2.64+0x1c] ;  /* 0x00001c0802087981 */ /* 0x000f62000c1e1900 */
[----:B------:R-:W-:Y:S01]  /*0870*/  IADD3 R0, PT, PT, R0, 0x8, RZ ;  /* 0x0000000800007810 */ /* 0x000fe20007ffe0ff */
[----:B-----5:R-:W-:-:S05]  /*0880*/  FADD R13, R8, R13 ;  /* 0x0000000d080d7221 */ /* 0x020fca0000000000 */
[----:B------:R0:W-:Y:S02]  /*0890*/  STG.E desc[UR8][R4.64+0x1c], R13 ;  /* 0x00001c0d04007986 */ /* 0x0001e4000c101908 */
.L_x_12:
[----:B------:R-:W-:Y:S05]  /*08a0*/  @!P1 EXIT ;  /* 0x000000000000994d */ /* 0x000fea0003800000 */
[----:B------:R-:W-:Y:S02]  /*08b0*/  ISETP.GE.U32.AND P0, PT, R12, 0x4, PT ;  /* 0x000000040c00780c */ /* 0x000fe40003f06070 */
[----:B------:R-:W-:-:S04]  /*08c0*/  LOP3.LUT R6, R6, 0x3, RZ, 0xc0, !PT ;  /* 0x0000000306067812 */ /* 0x000fc800078ec0ff */
[----:B------:R-:W-:-:S07]  /*08d0*/  ISETP.NE.AND P1, PT, R6, RZ, PT ;  /* 0x000000ff0600720c */ /* 0x000fce0003f25270 */
[----:B------:R-:W-:Y:S06]  /*08e0*/  @!P0 BRA `(.L_x_13) ;  /* 0x0000000000548947 */ /* 0x000fec0003800000 */
[----:B01----:R-:W0:Y:S08]  /*08f0*/  LDC.64 R4, c[0x0][0x388] ;  /* 0x0000e200ff047b82 */ /* 0x003e300000000a00 */
[----:B------:R-:W1:Y:S01]  /*0900*/  LDC.64 R2, c[0x0][0x390] ;  /* 0x0000e400ff027b82 */ /* 0x000e620000000a00 */
        /* <DEDUP_REMOVED lines=8> */
[----:B------:R2:W-:Y:S04]  /*0990*/  STG.E desc[UR8][R2.64], R7 ;  /* 0x0000000702007986 */ /* 0x0005e8000c101908 */
[----:B------:R-:W3:Y:S02]  /*09a0*/  LDG.E R8, desc[UR8][R4.64+0x4] ;  /* 0x0000040804087981 */ /* 0x000ee4000c1e1900 */
[----:B---3--:R-:W-:-:S05]  /*09b0*/  FADD R9, R8, R9 ;  /* 0x0000000908097221 */ /* 0x008fca0000000000 */
[----:B------:R2:W-:Y:S04]  /*09c0*/  STG.E desc[UR8][R2.64+0x4], R9 ;  /* 0x0000040902007986 */ /* 0x0005e8000c101908 */
[----:B------:R-:W4:Y:S02]  /*09d0*/  LDG.E R8, desc[UR8][R4.64+0x8] ;  /* 0x0000080804087981 */ /* 0x000f24000c1e1900 */
[----:B----4-:R-:W-:-:S05]  /*09e0*/  FADD R11, R8, R11 ;  /* 0x0000000b080b7221 */ /* 0x010fca0000000000 */
[----:B------:R2:W-:Y:S04]  /*09f0*/  STG.E desc[UR8][R2.64+0x8], R11 ;  /* 0x0000080b02007986 */ /* 0x0005e8000c101908 */
[----:B------:R-:W5:Y:S01]  /*0a00*/  LDG.E R8, desc[UR8][R4.64+0xc] ;  /* 0x00000c0804087981 */ /* 0x000f62000c1e1900 */
[----:B------:R-:W-:Y:S01]  /*0a10*/  IADD3 R0, PT, PT, R0, 0x4, RZ ;  /* 0x0000000400007810 */ /* 0x000fe20007ffe0ff */
[----:B-----5:R-:W-:-:S05]  /*0a20*/  FADD R13, R8, R13 ;  /* 0x0000000d080d7221 */ /* 0x020fca0000000000 */
[----:B------:R2:W-:Y:S02]  /*0a30*/  STG.E desc[UR8][R2.64+0xc], R13 ;  /* 0x00000c0d02007986 */ /* 0x0005e4000c101908 */
.L_x_13:
[----:B------:R-:W-:Y:S05]  /*0a40*/  @!P1 EXIT ;  /* 0x000000000000994d */ /* 0x000fea0003800000 */
[----:B--2---:R-:W2:Y:S01]  /*0a50*/  LDC.64 R2, c[0x0][0x390] ;  /* 0x0000e400ff027b82 */ /* 0x004ea20000000a00 */
[----:B------:R-:W-:-:S07]  /*0a60*/  IMAD.MOV R6, RZ, RZ, -R6 ;  /* 0x000000ffff067224 */ /* 0x000fce00078e0a06 */
[----:B01----:R-:W0:Y:S01]  /*0a70*/  LDC.64 R4, c[0x0][0x388] ;  /* 0x0000e200ff047b82 */ /* 0x003e220000000a00 */
[----:B--2---:R-:W-:-:S05]  /*0a80*/  IMAD.WIDE.U32 R2, R0, 0x4, R2 ;  /* 0x0000000400027825 */ /* 0x004fca00078e0002 */
[----:B------:R-:W-:Y:S01]  /*0a90*/  MOV R9, R3 ;  /* 0x0000000300097202 */ /* 0x000fe20000000f00 */
[----:B0-----:R-:W-:Y:S01]  /*0aa0*/  IMAD.WIDE.U32 R4, R0, 0x4, R4 ;  /* 0x0000000400047825 */ /* 0x001fe200078e0004 */
[----:B------:R-:W-:-:S07]  /*0ab0*/  MOV R0, R2 ;  /* 0x0000000200007202 */ /* 0x000fce0000000f00 */
.L_x_14:
[----:B0-----:R-:W-:Y:S02]  /*0ac0*/  MOV R2, R0 ;  /* 0x0000000000027202 */ /* 0x001fe40000000f00 */
[----:B------:R-:W-:Y:S01]  /*0ad0*/  MOV R3, R9 ;  /* 0x0000000900037202 */ /* 0x000fe20000000f00 */
[----:B------:R0:W2:Y:S04]  /*0ae0*/  LDG.E R0, desc[UR8][R4.64] ;  /* 0x0000000804007981 */ /* 0x0000a8000c1e1900 */
[----:B------:R-:W2:Y:S01]  /*0af0*/  LDG.E R7, desc[UR8][R2.64] ;  /* 0x0000000802077981 */ /* 0x000ea2000c1e1900 */
[----:B------:R-:W-:-:S04]  /*0b00*/  IADD3 R6, PT, PT, R6, 0x1, RZ ;  /* 0x0000000106067810 */ /* 0x000fc80007ffe0ff */
[----:B------:R-:W-:Y:S02]  /*0b10*/  ISETP.NE.AND P0, PT, R6, RZ, PT ;  /* 0x000000ff0600720c */ /* 0x000fe40003f05270 */
[----:B0-----:R-:W-:-:S04]  /*0b20*/  IADD3 R4, P2, PT, R4, 0x4, RZ ;  /* 0x0000000404047810 */ /* 0x001fc80007f5e0ff */
[----:B------:R-:W-:Y:S01]  /*0b30*/  IADD3.X R5, PT, PT, RZ, R5, RZ, P2, !PT ;  /* 0x00000005ff057210 */ /* 0x000fe200017fe4ff */
[----:B--2---:R-:W-:Y:S01]  /*0b40*/  FADD R7, R0, R7 ;  /* 0x0000000700077221 */ /* 0x004fe20000000000 */
[----:B------:R-:W-:-:S04]  /*0b50*/  IADD3 R0, P1, PT, R2, 0x4, RZ ;  /* 0x0000000402007810 */ /* 0x000fc80007f3e0ff */
[----:B------:R0:W-:Y:S01]  /*0b60*/  STG.E desc[UR8][R2.64], R7 ;  /* 0x0000000702007986 */ /* 0x0001e2000c101908 */
[----:B------:R-:W-:Y:S01]  /*0b70*/  IADD3.X R9, PT, PT, RZ, R3, RZ, P1, !PT ;  /* 0x00000003ff097210 */ /* 0x000fe20000ffe4ff */
[----:B------:R-:W-:Y:S07]  /*0b80*/  @P0 BRA `(.L_x_14) ;  /* 0xfffffffc00cc0947 */ /* 0x000fee000383ffff */
[----:B------:R-:W-:Y:S05]  /*0b90*/  EXIT ;  /* 0x000000000000794d */ /* 0x000fea0003800000 */
.L_x_15:
        /* <DEDUP_REMOVED lines=14> */
.L_x_18:


//--------------------- .nv.shared.reserved.0     --------------------------
	.section	.nv.shared.reserved.0,"aw",@nobits
	.weak		__nv_reservedSMEM_offset_0_alias
	.size		__nv_reservedSMEM_offset_0_alias, 0, 64
	.other		__nv_reservedSMEM_offset_0_alias,@"STO_CUDA_RESERVED_SHARED STV_DEFAULT"
__nv_reservedSMEM_offset_0_alias:
	.zero		0
	.zero		64


//--------------------- .nv.constant0._Z8add_gridiPfS_ --------------------------
	.section	.nv.constant0._Z8add_gridiPfS_,"a",@progbits
	.sectionflags	@""
	.align	4
.nv.constant0._Z8add_gridiPfS_:
	.zero		920


//--------------------- .nv.constant0._Z11add_1_blockiPfS_ --------------------------
	.section	.nv.constant0._Z11add_1_blockiPfS_,"a",@progbits
	.sectionflags	@""
	.align	4
.nv.constant0._Z11add_1_blockiPfS_:
	.zero		920


//--------------------- .nv.constant0._Z12add_1_threadiPfS_ --------------------------
	.section	.nv.constant0._Z12add_1_threadiPfS_,"a",@progbits
	.sectionflags	@""
	.align	4
.nv.constant0._Z12add_1_threadiPfS_:
	.zero		920


//--------------------- SYMBOLS --------------------------

	.type		.nv.reservedSmem.offset0,@object
	.size		.nv.reservedSmem.offset0,0x4
